//
// Generated by NVIDIA NVVM Compiler
//
// Compiler Build ID: CL-36424714
// Cuda compilation tools, release 13.0, V13.0.88
// Based on NVVM 20.0.0
//

.version 9.0
.target sm_100
.address_size 64

	// .globl	_Z21remove_empty_elementsPiS_iS_S_S_S_
.const .align 4 .b8 d_D[4096];
.const .align 1 .b8 d_E[1024];
// _ZZ21remove_empty_elementsPiS_iS_S_S_S_E8line_num has been demoted
// _ZZ21remove_empty_elementsPiS_iS_S_S_S_E4base has been demoted
// _ZZ10merge_scanPcPiS0_S0_S0_iS0_E12temp_storage has been demoted
// _ZZ10merge_scanPcPiS0_S0_S0_iS0_E13temp_storage2 has been demoted
// _ZZ10merge_scanPcPiS0_S0_S0_iS0_E10prev_value has been demoted
// _ZZ10merge_scanPcPiS0_S0_S0_iS0_E8prev_sum has been demoted
// _ZZ10merge_scanPcPiS0_S0_S0_iS0_E8line_num has been demoted
.global .align 1 .b8 _ZN34_INTERNAL_901be4bb_4_k_cu_f72b60a24cuda3std3__45__cpo5beginE[1];
.global .align 1 .b8 _ZN34_INTERNAL_901be4bb_4_k_cu_f72b60a24cuda3std3__45__cpo3endE[1];
.global .align 1 .b8 _ZN34_INTERNAL_901be4bb_4_k_cu_f72b60a24cuda3std3__45__cpo6cbeginE[1];
.global .align 1 .b8 _ZN34_INTERNAL_901be4bb_4_k_cu_f72b60a24cuda3std3__45__cpo4cendE[1];
.global .align 1 .b8 _ZN34_INTERNAL_901be4bb_4_k_cu_f72b60a24cuda3std3__45__cpo6rbeginE[1];
.global .align 1 .b8 _ZN34_INTERNAL_901be4bb_4_k_cu_f72b60a24cuda3std3__45__cpo4rendE[1];
.global .align 1 .b8 _ZN34_INTERNAL_901be4bb_4_k_cu_f72b60a24cuda3std3__45__cpo7crbeginE[1];
.global .align 1 .b8 _ZN34_INTERNAL_901be4bb_4_k_cu_f72b60a24cuda3std3__45__cpo5crendE[1];
.global .align 1 .b8 _ZN34_INTERNAL_901be4bb_4_k_cu_f72b60a24cuda3std3__436_GLOBAL__N__901be4bb_4_k_cu_f72b60a26ignoreE[1];
.global .align 1 .b8 _ZN34_INTERNAL_901be4bb_4_k_cu_f72b60a24cuda3std3__419piecewise_constructE[1];
.global .align 1 .b8 _ZN34_INTERNAL_901be4bb_4_k_cu_f72b60a24cuda3std3__48in_placeE[1];
.global .align 1 .b8 _ZN34_INTERNAL_901be4bb_4_k_cu_f72b60a24cuda3std3__420unreachable_sentinelE[1];
.global .align 1 .b8 _ZN34_INTERNAL_901be4bb_4_k_cu_f72b60a24cuda3std3__47nulloptE[1];
.global .align 1 .b8 _ZN34_INTERNAL_901be4bb_4_k_cu_f72b60a24cuda3std3__48unexpectE[1];
.global .align 1 .b8 _ZN34_INTERNAL_901be4bb_4_k_cu_f72b60a24cuda3std6ranges3__45__cpo4swapE[1];
.global .align 1 .b8 _ZN34_INTERNAL_901be4bb_4_k_cu_f72b60a24cuda3std6ranges3__45__cpo9iter_moveE[1];
.global .align 1 .b8 _ZN34_INTERNAL_901be4bb_4_k_cu_f72b60a24cuda3std6ranges3__45__cpo5beginE[1];
.global .align 1 .b8 _ZN34_INTERNAL_901be4bb_4_k_cu_f72b60a24cuda3std6ranges3__45__cpo3endE[1];
.global .align 1 .b8 _ZN34_INTERNAL_901be4bb_4_k_cu_f72b60a24cuda3std6ranges3__45__cpo6cbeginE[1];
.global .align 1 .b8 _ZN34_INTERNAL_901be4bb_4_k_cu_f72b60a24cuda3std6ranges3__45__cpo4cendE[1];
.global .align 1 .b8 _ZN34_INTERNAL_901be4bb_4_k_cu_f72b60a24cuda3std6ranges3__45__cpo7advanceE[1];
.global .align 1 .b8 _ZN34_INTERNAL_901be4bb_4_k_cu_f72b60a24cuda3std6ranges3__45__cpo9iter_swapE[1];
.global .align 1 .b8 _ZN34_INTERNAL_901be4bb_4_k_cu_f72b60a24cuda3std6ranges3__45__cpo4nextE[1];
.global .align 1 .b8 _ZN34_INTERNAL_901be4bb_4_k_cu_f72b60a24cuda3std6ranges3__45__cpo4prevE[1];
.global .align 1 .b8 _ZN34_INTERNAL_901be4bb_4_k_cu_f72b60a24cuda3std6ranges3__45__cpo4dataE[1];
.global .align 1 .b8 _ZN34_INTERNAL_901be4bb_4_k_cu_f72b60a24cuda3std6ranges3__45__cpo5cdataE[1];
.global .align 1 .b8 _ZN34_INTERNAL_901be4bb_4_k_cu_f72b60a24cuda3std6ranges3__45__cpo4sizeE[1];
.global .align 1 .b8 _ZN34_INTERNAL_901be4bb_4_k_cu_f72b60a24cuda3std6ranges3__45__cpo5ssizeE[1];
.global .align 1 .b8 _ZN34_INTERNAL_901be4bb_4_k_cu_f72b60a24cuda3std6ranges3__45__cpo8distanceE[1];
.global .align 1 .b8 _ZN34_INTERNAL_901be4bb_4_k_cu_f72b60a26thrust24THRUST_300001_SM_1000_NS6system6detail10sequential3seqE[1];
.global .align 1 .b8 _ZN34_INTERNAL_901be4bb_4_k_cu_f72b60a26thrust24THRUST_300001_SM_1000_NS12placeholders2_1E[1];
.global .align 1 .b8 _ZN34_INTERNAL_901be4bb_4_k_cu_f72b60a26thrust24THRUST_300001_SM_1000_NS12placeholders2_2E[1];
.global .align 1 .b8 _ZN34_INTERNAL_901be4bb_4_k_cu_f72b60a26thrust24THRUST_300001_SM_1000_NS12placeholders2_3E[1];
.global .align 1 .b8 _ZN34_INTERNAL_901be4bb_4_k_cu_f72b60a26thrust24THRUST_300001_SM_1000_NS12placeholders2_4E[1];
.global .align 1 .b8 _ZN34_INTERNAL_901be4bb_4_k_cu_f72b60a26thrust24THRUST_300001_SM_1000_NS12placeholders2_5E[1];
.global .align 1 .b8 _ZN34_INTERNAL_901be4bb_4_k_cu_f72b60a26thrust24THRUST_300001_SM_1000_NS12placeholders2_6E[1];
.global .align 1 .b8 _ZN34_INTERNAL_901be4bb_4_k_cu_f72b60a26thrust24THRUST_300001_SM_1000_NS12placeholders2_7E[1];
.global .align 1 .b8 _ZN34_INTERNAL_901be4bb_4_k_cu_f72b60a26thrust24THRUST_300001_SM_1000_NS12placeholders2_8E[1];
.global .align 1 .b8 _ZN34_INTERNAL_901be4bb_4_k_cu_f72b60a26thrust24THRUST_300001_SM_1000_NS12placeholders2_9E[1];
.global .align 1 .b8 _ZN34_INTERNAL_901be4bb_4_k_cu_f72b60a26thrust24THRUST_300001_SM_1000_NS12placeholders3_10E[1];

.visible .entry _Z21remove_empty_elementsPiS_iS_S_S_S_(
	.param .u64 .ptr .align 1 _Z21remove_empty_elementsPiS_iS_S_S_S__param_0,
	.param .u64 .ptr .align 1 _Z21remove_empty_elementsPiS_iS_S_S_S__param_1,
	.param .u32 _Z21remove_empty_elementsPiS_iS_S_S_S__param_2,
	.param .u64 .ptr .align 1 _Z21remove_empty_elementsPiS_iS_S_S_S__param_3,
	.param .u64 .ptr .align 1 _Z21remove_empty_elementsPiS_iS_S_S_S__param_4,
	.param .u64 .ptr .align 1 _Z21remove_empty_elementsPiS_iS_S_S_S__param_5,
	.param .u64 .ptr .align 1 _Z21remove_empty_elementsPiS_iS_S_S_S__param_6
)
{
	.reg .pred 	%p<8>;
	.reg .b32 	%r<24>;
	.reg .b64 	%rd<21>;
	// demoted variable
	.shared .align 4 .u32 _ZZ21remove_empty_elementsPiS_iS_S_S_S_E8line_num;
	// demoted variable
	.shared .align 4 .u32 _ZZ21remove_empty_elementsPiS_iS_S_S_S_E4base;
	ld.param.u64 	%rd7, [_Z21remove_empty_elementsPiS_iS_S_S_S__param_0];
	ld.param.u64 	%rd8, [_Z21remove_empty_elementsPiS_iS_S_S_S__param_1];
	ld.param.u32 	%r15, [_Z21remove_empty_elementsPiS_iS_S_S_S__param_2];
	ld.param.u64 	%rd12, [_Z21remove_empty_elementsPiS_iS_S_S_S__param_3];
	ld.param.u64 	%rd9, [_Z21remove_empty_elementsPiS_iS_S_S_S__param_4];
	ld.param.u64 	%rd10, [_Z21remove_empty_elementsPiS_iS_S_S_S__param_5];
	ld.param.u64 	%rd11, [_Z21remove_empty_elementsPiS_iS_S_S_S__param_6];
	cvta.to.global.u64 	%rd1, %rd12;
	mov.u32 	%r1, %tid.x;
	setp.ne.s32 	%p1, %r1, 0;
	@%p1 bra 	$L__BB0_2;
	atom.global.inc.u32 	%r16, [%rd1], 2147483647;
	st.shared.u32 	[_ZZ21remove_empty_elementsPiS_iS_S_S_S_E8line_num], %r16;
$L__BB0_2:
	bar.sync 	0;
	ld.shared.u32 	%r20, [_ZZ21remove_empty_elementsPiS_iS_S_S_S_E8line_num];
	setp.ge.s32 	%p2, %r20, %r15;
	@%p2 bra 	$L__BB0_12;
	cvta.to.global.u64 	%rd2, %rd8;
	cvta.to.global.u64 	%rd3, %rd9;
	cvta.to.global.u64 	%rd4, %rd10;
	cvta.to.global.u64 	%rd5, %rd7;
	cvta.to.global.u64 	%rd6, %rd11;
$L__BB0_4:
	setp.ne.s32 	%p3, %r1, 0;
	mul.wide.s32 	%rd13, %r20, 4;
	add.s64 	%rd14, %rd2, %rd13;
	ld.global.u32 	%r4, [%rd14];
	@%p3 bra 	$L__BB0_6;
	atom.global.add.u32 	%r17, [%rd3], %r4;
	st.shared.u32 	[_ZZ21remove_empty_elementsPiS_iS_S_S_S_E4base], %r17;
$L__BB0_6:
	bar.sync 	0;
	ld.shared.u32 	%r5, [_ZZ21remove_empty_elementsPiS_iS_S_S_S_E4base];
	add.s64 	%rd16, %rd4, %rd13;
	st.global.u32 	[%rd16], %r5;
	setp.ge.s32 	%p4, %r1, %r4;
	@%p4 bra 	$L__BB0_9;
	add.s32 	%r22, %r1, %r5;
	mad.lo.s32 	%r21, %r20, 50, %r1;
	mov.u32 	%r23, %r1;
$L__BB0_8:
	mul.wide.s32 	%rd17, %r22, 4;
	add.s64 	%rd18, %rd6, %rd17;
	mul.wide.s32 	%rd19, %r21, 4;
	add.s64 	%rd20, %rd5, %rd19;
	ld.global.u32 	%r18, [%rd20];
	st.global.u32 	[%rd18], %r18;
	add.s32 	%r23, %r23, 256;
	add.s32 	%r22, %r22, 256;
	add.s32 	%r21, %r21, 256;
	setp.lt.s32 	%p5, %r23, %r4;
	@%p5 bra 	$L__BB0_8;
$L__BB0_9:
	setp.ne.s32 	%p6, %r1, 0;
	@%p6 bra 	$L__BB0_11;
	atom.global.inc.u32 	%r19, [%rd1], 2147483647;
	st.shared.u32 	[_ZZ21remove_empty_elementsPiS_iS_S_S_S_E8line_num], %r19;
$L__BB0_11:
	bar.sync 	0;
	ld.shared.u32 	%r20, [_ZZ21remove_empty_elementsPiS_iS_S_S_S_E8line_num];
	setp.lt.s32 	%p7, %r20, %r15;
	@%p7 bra 	$L__BB0_4;
$L__BB0_12:
	ret;

}
	// .globl	_Z10merge_scanPcPiS0_S0_S0_iS0_
.visible .entry _Z10merge_scanPcPiS0_S0_S0_iS0_(
	.param .u64 .ptr .align 1 _Z10merge_scanPcPiS0_S0_S0_iS0__param_0,
	.param .u64 .ptr .align 1 _Z10merge_scanPcPiS0_S0_S0_iS0__param_1,
	.param .u64 .ptr .align 1 _Z10merge_scanPcPiS0_S0_S0_iS0__param_2,
	.param .u64 .ptr .align 1 _Z10merge_scanPcPiS0_S0_S0_iS0__param_3,
	.param .u64 .ptr .align 1 _Z10merge_scanPcPiS0_S0_S0_iS0__param_4,
	.param .u32 _Z10merge_scanPcPiS0_S0_S0_iS0__param_5,
	.param .u64 .ptr .align 1 _Z10merge_scanPcPiS0_S0_S0_iS0__param_6
)
{
	.local .align 8 .b8 	__local_depot1[80];
	.reg .b64 	%SP;
	.reg .b64 	%SPL;
	.reg .pred 	%p<28>;
	.reg .b16 	%rs<202>;
	.reg .b32 	%r<381>;
	.reg .b64 	%rd<287>;
	// demoted variable
	.shared .align 16 .b8 _ZZ10merge_scanPcPiS0_S0_S0_iS0_E12temp_storage[1264];
	// demoted variable
	.shared .align 16 .b8 _ZZ10merge_scanPcPiS0_S0_S0_iS0_E13temp_storage2[1264];
	// demoted variable
	.shared .align 4 .b8 _ZZ10merge_scanPcPiS0_S0_S0_iS0_E10prev_value[4];
	// demoted variable
	.shared .align 4 .u32 _ZZ10merge_scanPcPiS0_S0_S0_iS0_E8prev_sum;
	// demoted variable
	.shared .align 4 .u32 _ZZ10merge_scanPcPiS0_S0_S0_iS0_E8line_num;
	mov.u64 	%SPL, __local_depot1;
	cvta.local.u64 	%SP, %SPL;
	ld.param.u64 	%rd17, [_Z10merge_scanPcPiS0_S0_S0_iS0__param_0];
	ld.param.u64 	%rd18, [_Z10merge_scanPcPiS0_S0_S0_iS0__param_1];
	ld.param.u64 	%rd19, [_Z10merge_scanPcPiS0_S0_S0_iS0__param_2];
	ld.param.u64 	%rd20, [_Z10merge_scanPcPiS0_S0_S0_iS0__param_3];
	ld.param.u64 	%rd22, [_Z10merge_scanPcPiS0_S0_S0_iS0__param_4];
	ld.param.u32 	%r30, [_Z10merge_scanPcPiS0_S0_S0_iS0__param_5];
	cvta.to.global.u64 	%rd1, %rd22;
	add.u64 	%rd23, %SP, 0;
	add.u64 	%rd2, %SPL, 0;
	add.u64 	%rd3, %SPL, 0;
	add.u64 	%rd4, %SPL, 32;
	mov.u32 	%r1, %tid.x;
	setp.ne.s32 	%p1, %r1, 0;
	@%p1 bra 	$L__BB1_2;
	atom.global.inc.u32 	%r31, [%rd1], 2147483647;
	st.shared.u32 	[_ZZ10merge_scanPcPiS0_S0_S0_iS0_E8line_num], %r31;
$L__BB1_2:
	bar.sync 	0;
	ld.shared.u32 	%r376, [_ZZ10merge_scanPcPiS0_S0_S0_iS0_E8line_num];
	setp.ge.s32 	%p2, %r376, %r30;
	@%p2 bra 	$L__BB1_44;
	cvta.to.local.u64 	%rd5, %rd23;
	add.u64 	%rd6, %SPL, 4;
	add.u64 	%rd7, %SPL, 8;
	add.u64 	%rd8, %SPL, 12;
	add.u64 	%rd9, %SPL, 16;
	add.u64 	%rd10, %SPL, 20;
	add.u64 	%rd11, %SPL, 24;
	add.u64 	%rd12, %SPL, 28;
	and.b32  	%r3, %r1, 255;
	shl.b32 	%r33, %r1, 2;
	mov.u32 	%r34, _ZZ10merge_scanPcPiS0_S0_S0_iS0_E13temp_storage2;
	add.s32 	%r35, %r34, %r33;
	add.s32 	%r4, %r35, 192;
	mov.u32 	%r36, _ZZ10merge_scanPcPiS0_S0_S0_iS0_E12temp_storage;
	add.s32 	%r37, %r36, %r33;
	add.s32 	%r5, %r37, 192;
	shl.b32 	%r38, %r1, 5;
	add.s32 	%r6, %r5, %r38;
	cvta.to.global.u64 	%rd13, %rd18;
	cvta.to.global.u64 	%rd14, %rd19;
	cvta.to.global.u64 	%rd15, %rd17;
	cvta.to.global.u64 	%rd16, %rd20;
$L__BB1_4:
	mul.wide.s32 	%rd34, %r376, 4;
	add.s64 	%rd35, %rd13, %rd34;
	ld.global.u32 	%r9, [%rd35];
	add.s64 	%rd36, %rd14, %rd34;
	ld.global.u32 	%r10, [%rd36];
	mov.b32 	%r39, 50462976;
	st.shared.u32 	[_ZZ10merge_scanPcPiS0_S0_S0_iS0_E10prev_value], %r39;
	mov.b32 	%r40, 0;
	st.shared.u32 	[_ZZ10merge_scanPcPiS0_S0_S0_iS0_E8prev_sum], %r40;
	setp.lt.s32 	%p3, %r9, -255;
	@%p3 bra 	$L__BB1_39;
	shr.s32 	%r41, %r9, 31;
	shr.u32 	%r42, %r41, 24;
	add.s32 	%r43, %r9, %r42;
	shr.s32 	%r44, %r43, 8;
	neg.s32 	%r379, %r44;
	add.s32 	%r377, %r1, %r10;
	mov.b16 	%rs160, 0;
	mov.b16 	%rs159, 1;
	mov.b16 	%rs158, 2;
	mov.b16 	%rs157, 3;
	mov.u32 	%r378, %r1;
$L__BB1_6:
	mov.u32 	%r380, %r378;
	setp.ge.s32 	%p4, %r380, %r9;
	mov.b16 	%rs161, 0;
	@%p4 bra 	$L__BB1_10;
	setp.ne.s32 	%p5, %r3, 0;
	cvt.s64.s32 	%rd37, %r377;
	add.s64 	%rd38, %rd15, %rd37;
	ld.global.u8 	%rs161, [%rd38];
	@%p5 bra 	$L__BB1_9;
	ld.shared.u32 	%r50, [_ZZ10merge_scanPcPiS0_S0_S0_iS0_E10prev_value];
	bfe.u32 	%r51, %r50, 0, 8;
	cvt.u16.u32 	%rs160, %r51;
	bfe.u32 	%r52, %r50, 8, 8;
	cvt.u16.u32 	%rs159, %r52;
	bfe.u32 	%r53, %r50, 16, 8;
	cvt.u16.u32 	%rs158, %r53;
	bfe.u32 	%r54, %r50, 24, 8;
	cvt.u16.u32 	%rs157, %r54;
	bra.uni 	$L__BB1_10;
$L__BB1_9:
	cvt.u32.u16 	%r45, %rs161;
	cvt.s32.s8 	%r46, %r45;
	mul.wide.s32 	%rd39, %r46, 4;
	mov.u64 	%rd40, d_D;
	add.s64 	%rd41, %rd40, %rd39;
	ld.const.u8 	%rs160, [%rd41];
	add.s32 	%r47, %r46, 256;
	mul.wide.u32 	%rd42, %r47, 4;
	add.s64 	%rd43, %rd40, %rd42;
	ld.const.u8 	%rs159, [%rd43];
	add.s32 	%r48, %r46, 512;
	mul.wide.u32 	%rd44, %r48, 4;
	add.s64 	%rd45, %rd40, %rd44;
	ld.const.u8 	%rs158, [%rd45];
	add.s32 	%r49, %r46, 768;
	mul.wide.u32 	%rd46, %r49, 4;
	add.s64 	%rd47, %rd40, %rd46;
	ld.const.u8 	%rs157, [%rd47];
$L__BB1_10:
	setp.gt.u32 	%p6, %r1, 28;
	bar.sync 	0;
	mov.u32 	%r55, _ZZ10merge_scanPcPiS0_S0_S0_iS0_E12temp_storage;
	cvt.u64.u32 	%rd48, %r55;
	cvta.shared.u64 	%rd49, %rd48;
	st.local.u64 	[%rd4], %rd49;
	st.local.u32 	[%rd4+8], %r1;
	mov.b32 	%r56, 50462976;
	st.local.u32 	[%rd4+12], %r56;
	st.local.v2.b32 	[%rd4+16], {%r56, %r56};
	st.local.v2.b32 	[%rd4+24], {%r56, %r56};
	st.local.v2.b32 	[%rd4+32], {%r56, %r56};
	cvt.u32.u16 	%r57, %rs157;
	cvt.u32.u16 	%r58, %rs158;
	prmt.b32 	%r59, %r58, %r57, 0x3340U;
	cvt.u32.u16 	%r60, %rs159;
	cvt.u32.u16 	%r61, %rs160;
	prmt.b32 	%r62, %r61, %r60, 0x3340U;
	prmt.b32 	%r63, %r62, %r59, 0x5410U;
	st.shared.u32 	[%r5], %r63;
	bar.sync 	0;
	@%p6 bra 	$L__BB1_32;
	setp.gt.u32 	%p7, %r1, 27;
	ld.shared.u32 	%r64, [%r6];
	bfe.u32 	%r65, %r64, 0, 8;
	bfe.u32 	%r66, %r64, 8, 8;
	bfe.u32 	%r67, %r64, 16, 8;
	bfe.u32 	%r68, %r64, 24, 8;
	st.local.u32 	[%rd4+12], %r64;
	ld.shared.u32 	%r69, [%r6+4];
	ld.shared.u32 	%r70, [%r6+8];
	st.local.v2.b32 	[%rd4+16], {%r69, %r70};
	ld.shared.u32 	%r71, [%r6+12];
	ld.shared.u32 	%r72, [%r6+16];
	st.local.v2.b32 	[%rd4+24], {%r71, %r72};
	ld.shared.u32 	%r16, [%r6+20];
	ld.shared.u32 	%r17, [%r6+24];
	st.local.v2.b32 	[%rd4+32], {%r16, %r17};
	ld.shared.u32 	%r18, [%r6+28];
	ld.shared.u32 	%r19, [%r6+32];
	st.local.v2.b32 	[%rd4+40], {%r18, %r19};
	st.local.u32 	[%rd12], %r69;
	cvt.u64.u32 	%rd50, %r65;
	and.b64  	%rd51, %rd50, 255;
	add.s64 	%rd52, %rd12, %rd51;
	ld.local.u8 	%rd53, [%rd52];
	cvt.u64.u32 	%rd54, %r66;
	and.b64  	%rd55, %rd54, 255;
	add.s64 	%rd56, %rd12, %rd55;
	ld.local.u8 	%rd57, [%rd56];
	cvt.u64.u32 	%rd58, %r67;
	and.b64  	%rd59, %rd58, 255;
	add.s64 	%rd60, %rd12, %rd59;
	ld.local.u8 	%rd61, [%rd60];
	cvt.u64.u32 	%rd62, %r68;
	and.b64  	%rd63, %rd62, 255;
	add.s64 	%rd64, %rd12, %rd63;
	ld.local.u8 	%rd65, [%rd64];
	st.local.u32 	[%rd11], %r70;
	add.s64 	%rd66, %rd11, %rd53;
	ld.local.u8 	%rd67, [%rd66];
	add.s64 	%rd68, %rd11, %rd57;
	ld.local.u8 	%rd69, [%rd68];
	add.s64 	%rd70, %rd11, %rd61;
	ld.local.u8 	%rd71, [%rd70];
	add.s64 	%rd72, %rd11, %rd65;
	ld.local.u8 	%rd73, [%rd72];
	st.local.u32 	[%rd10], %r71;
	add.s64 	%rd74, %rd10, %rd67;
	ld.local.u8 	%rd75, [%rd74];
	add.s64 	%rd76, %rd10, %rd69;
	ld.local.u8 	%rd77, [%rd76];
	add.s64 	%rd78, %rd10, %rd71;
	ld.local.u8 	%rd79, [%rd78];
	add.s64 	%rd80, %rd10, %rd73;
	ld.local.u8 	%rd81, [%rd80];
	st.local.u32 	[%rd9], %r72;
	add.s64 	%rd82, %rd9, %rd75;
	ld.local.u8 	%rs166, [%rd82];
	add.s64 	%rd83, %rd9, %rd77;
	ld.local.u8 	%rs167, [%rd83];
	add.s64 	%rd84, %rd9, %rd79;
	ld.local.u8 	%rs168, [%rd84];
	add.s64 	%rd85, %rd9, %rd81;
	ld.local.u8 	%rs169, [%rd85];
	@%p7 bra 	$L__BB1_13;
	st.local.u32 	[%rd8], %r16;
	cvt.u64.u16 	%rd86, %rs166;
	and.b64  	%rd87, %rd86, 255;
	add.s64 	%rd88, %rd8, %rd87;
	ld.local.u8 	%rs166, [%rd88];
	cvt.u64.u16 	%rd89, %rs167;
	and.b64  	%rd90, %rd89, 255;
	add.s64 	%rd91, %rd8, %rd90;
	ld.local.u8 	%rs167, [%rd91];
	cvt.u64.u16 	%rd92, %rs168;
	and.b64  	%rd93, %rd92, 255;
	add.s64 	%rd94, %rd8, %rd93;
	ld.local.u8 	%rs168, [%rd94];
	cvt.u64.u16 	%rd95, %rs169;
	and.b64  	%rd96, %rd95, 255;
	add.s64 	%rd97, %rd8, %rd96;
	ld.local.u8 	%rs169, [%rd97];
$L__BB1_13:
	@%p7 bra 	$L__BB1_15;
	st.local.u32 	[%rd7], %r17;
	cvt.u64.u16 	%rd98, %rs166;
	and.b64  	%rd99, %rd98, 255;
	add.s64 	%rd100, %rd7, %rd99;
	ld.local.u8 	%rs166, [%rd100];
	cvt.u64.u16 	%rd101, %rs167;
	and.b64  	%rd102, %rd101, 255;
	add.s64 	%rd103, %rd7, %rd102;
	ld.local.u8 	%rs167, [%rd103];
	cvt.u64.u16 	%rd104, %rs168;
	and.b64  	%rd105, %rd104, 255;
	add.s64 	%rd106, %rd7, %rd105;
	ld.local.u8 	%rs168, [%rd106];
	cvt.u64.u16 	%rd107, %rs169;
	and.b64  	%rd108, %rd107, 255;
	add.s64 	%rd109, %rd7, %rd108;
	ld.local.u8 	%rs169, [%rd109];
$L__BB1_15:
	@%p7 bra 	$L__BB1_17;
	st.local.u32 	[%rd6], %r18;
	cvt.u64.u16 	%rd110, %rs166;
	and.b64  	%rd111, %rd110, 255;
	add.s64 	%rd112, %rd6, %rd111;
	ld.local.u8 	%rs166, [%rd112];
	cvt.u64.u16 	%rd113, %rs167;
	and.b64  	%rd114, %rd113, 255;
	add.s64 	%rd115, %rd6, %rd114;
	ld.local.u8 	%rs167, [%rd115];
	cvt.u64.u16 	%rd116, %rs168;
	and.b64  	%rd117, %rd116, 255;
	add.s64 	%rd118, %rd6, %rd117;
	ld.local.u8 	%rs168, [%rd118];
	cvt.u64.u16 	%rd119, %rs169;
	and.b64  	%rd120, %rd119, 255;
	add.s64 	%rd121, %rd6, %rd120;
	ld.local.u8 	%rs169, [%rd121];
$L__BB1_17:
	@%p7 bra 	$L__BB1_19;
	st.local.u32 	[%rd5], %r19;
	cvt.u64.u16 	%rd122, %rs166;
	and.b64  	%rd123, %rd122, 255;
	add.s64 	%rd124, %rd5, %rd123;
	ld.local.u8 	%rs166, [%rd124];
	cvt.u64.u16 	%rd125, %rs167;
	and.b64  	%rd126, %rd125, 255;
	add.s64 	%rd127, %rd5, %rd126;
	ld.local.u8 	%rs167, [%rd127];
	cvt.u64.u16 	%rd128, %rs168;
	and.b64  	%rd129, %rd128, 255;
	add.s64 	%rd130, %rd5, %rd129;
	ld.local.u8 	%rs168, [%rd130];
	cvt.u64.u16 	%rd131, %rs169;
	and.b64  	%rd132, %rd131, 255;
	add.s64 	%rd133, %rd5, %rd132;
	ld.local.u8 	%rs169, [%rd133];
$L__BB1_19:
	// begin inline asm
	mov.u32 %r73, %laneid;
	// end inline asm
	mul.hi.u32 	%r74, %r73, -1925330167;
	shr.u32 	%r75, %r74, 4;
	mul.lo.s32 	%r76, %r75, 29;
	sub.s32 	%r20, %r73, %r76;
	cvt.u32.u16 	%r77, %rs169;
	cvt.u32.u16 	%r78, %rs168;
	prmt.b32 	%r79, %r78, %r77, 0x3340U;
	cvt.u32.u16 	%r80, %rs167;
	cvt.u32.u16 	%r81, %rs166;
	prmt.b32 	%r82, %r81, %r80, 0x3340U;
	prmt.b32 	%r83, %r82, %r79, 0x5410U;
	st.local.u32 	[%rd3], %r83;
	shl.b32 	%r84, %r20, 2;
	mov.u32 	%r85, _ZZ10merge_scanPcPiS0_S0_S0_iS0_E12temp_storage;
	add.s32 	%r21, %r85, %r84;
	shl.b32 	%r86, %r77, 24;
	shl.b32 	%r87, %r78, 16;
	and.b32  	%r88, %r87, 16711680;
	mul.wide.u16 	%r89, %rs167, 256;
	and.b32  	%r90, %r81, 255;
	or.b32  	%r91, %r89, %r90;
	or.b32  	%r92, %r91, %r88;
	or.b32  	%r93, %r92, %r86;
	st.volatile.shared.u32 	[%r21+64], %r93;
	bar.warp.sync 	536870911;
	setp.eq.s32 	%p11, %r20, 0;
	@%p11 bra 	$L__BB1_21;
	ld.volatile.shared.u32 	%r94, [%r21+60];
	shr.u32 	%r95, %r94, 8;
	shr.u32 	%r96, %r94, 16;
	shr.u32 	%r97, %r94, 24;
	cvt.u64.u32 	%rd134, %r97;
	and.b32  	%r98, %r94, 255;
	cvt.u64.u32 	%rd135, %r98;
	add.s64 	%rd136, %rd3, %rd135;
	ld.local.u8 	%rs166, [%rd136];
	and.b32  	%r99, %r95, 255;
	cvt.u64.u32 	%rd137, %r99;
	add.s64 	%rd138, %rd3, %rd137;
	ld.local.u8 	%rs167, [%rd138];
	and.b32  	%r100, %r96, 255;
	cvt.u64.u32 	%rd139, %r100;
	add.s64 	%rd140, %rd3, %rd139;
	ld.local.u8 	%rs168, [%rd140];
	add.s64 	%rd141, %rd3, %rd134;
	ld.local.u8 	%rs169, [%rd141];
	cvt.u32.u16 	%r101, %rs169;
	cvt.u32.u16 	%r102, %rs168;
	prmt.b32 	%r103, %r102, %r101, 0x3340U;
	cvt.u32.u16 	%r104, %rs166;
	cvt.u32.u16 	%r105, %rs167;
	prmt.b32 	%r106, %r104, %r105, 0x3340U;
	prmt.b32 	%r107, %r106, %r103, 0x5410U;
	st.local.u32 	[%rd3], %r107;
$L__BB1_21:
	bar.warp.sync 	536870911;
	cvt.u32.u16 	%r108, %rs169;
	shl.b32 	%r109, %r108, 24;
	cvt.u32.u16 	%r110, %rs168;
	shl.b32 	%r111, %r110, 16;
	and.b32  	%r112, %r111, 16711680;
	mul.wide.u16 	%r113, %rs167, 256;
	cvt.u32.u16 	%r114, %rs166;
	and.b32  	%r115, %r114, 255;
	or.b32  	%r116, %r113, %r115;
	or.b32  	%r117, %r116, %r112;
	or.b32  	%r118, %r117, %r109;
	st.volatile.shared.u32 	[%r21+64], %r118;
	bar.warp.sync 	536870911;
	setp.lt.u32 	%p12, %r20, 2;
	@%p12 bra 	$L__BB1_23;
	ld.volatile.shared.u32 	%r119, [%r21+56];
	shr.u32 	%r120, %r119, 8;
	shr.u32 	%r121, %r119, 16;
	shr.u32 	%r122, %r119, 24;
	cvt.u64.u32 	%rd142, %r122;
	and.b32  	%r123, %r119, 255;
	cvt.u64.u32 	%rd143, %r123;
	add.s64 	%rd144, %rd3, %rd143;
	ld.local.u8 	%rs166, [%rd144];
	and.b32  	%r124, %r120, 255;
	cvt.u64.u32 	%rd145, %r124;
	add.s64 	%rd146, %rd3, %rd145;
	ld.local.u8 	%rs167, [%rd146];
	and.b32  	%r125, %r121, 255;
	cvt.u64.u32 	%rd147, %r125;
	add.s64 	%rd148, %rd3, %rd147;
	ld.local.u8 	%rs168, [%rd148];
	add.s64 	%rd149, %rd3, %rd142;
	ld.local.u8 	%rs169, [%rd149];
	cvt.u32.u16 	%r126, %rs169;
	cvt.u32.u16 	%r127, %rs168;
	prmt.b32 	%r128, %r127, %r126, 0x3340U;
	cvt.u32.u16 	%r129, %rs166;
	cvt.u32.u16 	%r130, %rs167;
	prmt.b32 	%r131, %r129, %r130, 0x3340U;
	prmt.b32 	%r132, %r131, %r128, 0x5410U;
	st.local.u32 	[%rd3], %r132;
$L__BB1_23:
	bar.warp.sync 	536870911;
	cvt.u32.u16 	%r133, %rs169;
	shl.b32 	%r134, %r133, 24;
	cvt.u32.u16 	%r135, %rs168;
	shl.b32 	%r136, %r135, 16;
	and.b32  	%r137, %r136, 16711680;
	mul.wide.u16 	%r138, %rs167, 256;
	cvt.u32.u16 	%r139, %rs166;
	and.b32  	%r140, %r139, 255;
	or.b32  	%r141, %r138, %r140;
	or.b32  	%r142, %r141, %r137;
	or.b32  	%r143, %r142, %r134;
	st.volatile.shared.u32 	[%r21+64], %r143;
	bar.warp.sync 	536870911;
	setp.lt.u32 	%p13, %r20, 4;
	@%p13 bra 	$L__BB1_25;
	ld.volatile.shared.u32 	%r144, [%r21+48];
	shr.u32 	%r145, %r144, 8;
	shr.u32 	%r146, %r144, 16;
	shr.u32 	%r147, %r144, 24;
	cvt.u64.u32 	%rd150, %r147;
	and.b32  	%r148, %r144, 255;
	cvt.u64.u32 	%rd151, %r148;
	add.s64 	%rd152, %rd3, %rd151;
	ld.local.u8 	%rs166, [%rd152];
	and.b32  	%r149, %r145, 255;
	cvt.u64.u32 	%rd153, %r149;
	add.s64 	%rd154, %rd3, %rd153;
	ld.local.u8 	%rs167, [%rd154];
	and.b32  	%r150, %r146, 255;
	cvt.u64.u32 	%rd155, %r150;
	add.s64 	%rd156, %rd3, %rd155;
	ld.local.u8 	%rs168, [%rd156];
	add.s64 	%rd157, %rd3, %rd150;
	ld.local.u8 	%rs169, [%rd157];
	cvt.u32.u16 	%r151, %rs169;
	cvt.u32.u16 	%r152, %rs168;
	prmt.b32 	%r153, %r152, %r151, 0x3340U;
	cvt.u32.u16 	%r154, %rs166;
	cvt.u32.u16 	%r155, %rs167;
	prmt.b32 	%r156, %r154, %r155, 0x3340U;
	prmt.b32 	%r157, %r156, %r153, 0x5410U;
	st.local.u32 	[%rd3], %r157;
$L__BB1_25:
	bar.warp.sync 	536870911;
	cvt.u32.u16 	%r158, %rs169;
	shl.b32 	%r159, %r158, 24;
	cvt.u32.u16 	%r160, %rs168;
	shl.b32 	%r161, %r160, 16;
	and.b32  	%r162, %r161, 16711680;
	mul.wide.u16 	%r163, %rs167, 256;
	cvt.u32.u16 	%r164, %rs166;
	and.b32  	%r165, %r164, 255;
	or.b32  	%r166, %r163, %r165;
	or.b32  	%r167, %r166, %r162;
	or.b32  	%r168, %r167, %r159;
	st.volatile.shared.u32 	[%r21+64], %r168;
	bar.warp.sync 	536870911;
	setp.lt.u32 	%p14, %r20, 8;
	@%p14 bra 	$L__BB1_27;
	ld.volatile.shared.u32 	%r169, [%r21+32];
	shr.u32 	%r170, %r169, 8;
	shr.u32 	%r171, %r169, 16;
	shr.u32 	%r172, %r169, 24;
	cvt.u64.u32 	%rd158, %r172;
	and.b32  	%r173, %r169, 255;
	cvt.u64.u32 	%rd159, %r173;
	add.s64 	%rd160, %rd3, %rd159;
	ld.local.u8 	%rs166, [%rd160];
	and.b32  	%r174, %r170, 255;
	cvt.u64.u32 	%rd161, %r174;
	add.s64 	%rd162, %rd3, %rd161;
	ld.local.u8 	%rs167, [%rd162];
	and.b32  	%r175, %r171, 255;
	cvt.u64.u32 	%rd163, %r175;
	add.s64 	%rd164, %rd3, %rd163;
	ld.local.u8 	%rs168, [%rd164];
	add.s64 	%rd165, %rd3, %rd158;
	ld.local.u8 	%rs169, [%rd165];
	cvt.u32.u16 	%r176, %rs169;
	cvt.u32.u16 	%r177, %rs168;
	prmt.b32 	%r178, %r177, %r176, 0x3340U;
	cvt.u32.u16 	%r179, %rs166;
	cvt.u32.u16 	%r180, %rs167;
	prmt.b32 	%r181, %r179, %r180, 0x3340U;
	prmt.b32 	%r182, %r181, %r178, 0x5410U;
	st.local.u32 	[%rd3], %r182;
$L__BB1_27:
	bar.warp.sync 	536870911;
	cvt.u32.u16 	%r183, %rs169;
	shl.b32 	%r184, %r183, 24;
	cvt.u32.u16 	%r185, %rs168;
	shl.b32 	%r186, %r185, 16;
	and.b32  	%r187, %r186, 16711680;
	mul.wide.u16 	%r188, %rs167, 256;
	cvt.u32.u16 	%r189, %rs166;
	and.b32  	%r190, %r189, 255;
	or.b32  	%r191, %r188, %r190;
	or.b32  	%r192, %r191, %r187;
	or.b32  	%r193, %r192, %r184;
	st.volatile.shared.u32 	[%r21+64], %r193;
	bar.warp.sync 	536870911;
	setp.lt.u32 	%p15, %r20, 16;
	@%p15 bra 	$L__BB1_29;
	ld.volatile.shared.u32 	%r194, [%r21];
	shr.u32 	%r195, %r194, 8;
	shr.u32 	%r196, %r194, 16;
	shr.u32 	%r197, %r194, 24;
	cvt.u64.u32 	%rd166, %r197;
	and.b32  	%r198, %r194, 255;
	cvt.u64.u32 	%rd167, %r198;
	add.s64 	%rd168, %rd3, %rd167;
	ld.local.u8 	%rs166, [%rd168];
	and.b32  	%r199, %r195, 255;
	cvt.u64.u32 	%rd169, %r199;
	add.s64 	%rd170, %rd3, %rd169;
	ld.local.u8 	%rs167, [%rd170];
	and.b32  	%r200, %r196, 255;
	cvt.u64.u32 	%rd171, %r200;
	add.s64 	%rd172, %rd3, %rd171;
	ld.local.u8 	%rs168, [%rd172];
	add.s64 	%rd173, %rd3, %rd166;
	ld.local.u8 	%rs169, [%rd173];
	st.local.v2.u8 	[%rd3], {%rs166, %rs167};
$L__BB1_29:
	setp.eq.s32 	%p16, %r1, 0;
	bar.warp.sync 	536870911;
	cvt.u32.u16 	%r201, %rs169;
	shl.b32 	%r202, %r201, 24;
	cvt.u32.u16 	%r203, %rs168;
	shl.b32 	%r204, %r203, 16;
	and.b32  	%r205, %r204, 16711680;
	mul.wide.u16 	%r206, %rs167, 256;
	cvt.u32.u16 	%r207, %rs166;
	and.b32  	%r208, %r207, 255;
	or.b32  	%r209, %r206, %r208;
	or.b32  	%r210, %r209, %r205;
	or.b32  	%r211, %r210, %r202;
	st.volatile.shared.u32 	[%r21+64], %r211;
	bar.warp.sync 	536870911;
	ld.volatile.shared.u32 	%r22, [%r21+60];
	ld.shared.u32 	%r212, [%r6];
	bfe.u32 	%r213, %r212, 0, 8;
	cvt.u16.u32 	%rs201, %r213;
	bfe.u32 	%r214, %r212, 8, 8;
	cvt.u16.u32 	%rs200, %r214;
	bfe.u32 	%r215, %r212, 16, 8;
	cvt.u16.u32 	%rs199, %r215;
	bfe.u32 	%r216, %r212, 24, 8;
	cvt.u16.u32 	%rs198, %r216;
	st.local.u32 	[%rd4+12], %r212;
	ld.shared.u32 	%r217, [%r6+4];
	ld.shared.u32 	%r218, [%r6+8];
	st.local.v2.b32 	[%rd4+16], {%r217, %r218};
	ld.shared.u32 	%r219, [%r6+12];
	ld.shared.u32 	%r220, [%r6+16];
	st.local.v2.b32 	[%rd4+24], {%r219, %r220};
	ld.shared.u32 	%r221, [%r6+20];
	ld.shared.u32 	%r222, [%r6+24];
	st.local.v2.b32 	[%rd4+32], {%r221, %r222};
	ld.shared.u32 	%r223, [%r6+28];
	ld.shared.u32 	%r224, [%r6+32];
	st.local.v2.b32 	[%rd4+40], {%r223, %r224};
	st.local.u32 	[%rd2], %r212;
	@%p16 bra 	$L__BB1_31;
	shr.u32 	%r225, %r22, 24;
	cvt.u64.u32 	%rd174, %r225;
	shr.u32 	%r226, %r22, 16;
	shr.u32 	%r227, %r22, 8;
	and.b32  	%r228, %r22, 255;
	cvt.u64.u32 	%rd175, %r228;
	add.s64 	%rd176, %rd2, %rd175;
	ld.local.u8 	%rs201, [%rd176];
	and.b32  	%r229, %r227, 255;
	cvt.u64.u32 	%rd177, %r229;
	add.s64 	%rd178, %rd2, %rd177;
	ld.local.u8 	%rs200, [%rd178];
	and.b32  	%r230, %r226, 255;
	cvt.u64.u32 	%rd179, %r230;
	add.s64 	%rd180, %rd2, %rd179;
	ld.local.u8 	%rs199, [%rd180];
	add.s64 	%rd181, %rd2, %rd174;
	ld.local.u8 	%rs198, [%rd181];
	st.local.v2.u8 	[%rd2], {%rs201, %rs200};
$L__BB1_31:
	cvt.u32.u16 	%r231, %rs198;
	cvt.u32.u16 	%r232, %rs199;
	prmt.b32 	%r233, %r232, %r231, 0x3340U;
	cvt.u32.u16 	%r234, %rs200;
	cvt.u32.u16 	%r235, %rs201;
	prmt.b32 	%r236, %r235, %r234, 0x3340U;
	prmt.b32 	%r237, %r236, %r233, 0x5410U;
	st.local.u32 	[%rd4+12], %r237;
	cvt.u64.u16 	%rd182, %rs201;
	and.b64  	%rd183, %rd182, 255;
	add.s64 	%rd184, %rd4, %rd183;
	ld.local.u8 	%rs123, [%rd184+16];
	cvt.u64.u16 	%rd185, %rs200;
	and.b64  	%rd186, %rd185, 255;
	add.s64 	%rd187, %rd4, %rd186;
	ld.local.u8 	%rs124, [%rd187+16];
	cvt.u64.u16 	%rd188, %rs199;
	and.b64  	%rd189, %rd188, 255;
	add.s64 	%rd190, %rd4, %rd189;
	ld.local.u8 	%rs125, [%rd190+16];
	cvt.u64.u16 	%rd191, %rs198;
	and.b64  	%rd192, %rd191, 255;
	add.s64 	%rd193, %rd4, %rd192;
	ld.local.u8 	%rs126, [%rd193+16];
	cvt.u64.u16 	%rd194, %rs123;
	and.b64  	%rd195, %rd194, 255;
	add.s64 	%rd196, %rd4, %rd195;
	ld.local.u8 	%rs127, [%rd196+20];
	cvt.u64.u16 	%rd197, %rs124;
	and.b64  	%rd198, %rd197, 255;
	add.s64 	%rd199, %rd4, %rd198;
	ld.local.u8 	%rs128, [%rd199+20];
	cvt.u64.u16 	%rd200, %rs125;
	and.b64  	%rd201, %rd200, 255;
	add.s64 	%rd202, %rd4, %rd201;
	ld.local.u8 	%rs129, [%rd202+20];
	cvt.u64.u16 	%rd203, %rs126;
	and.b64  	%rd204, %rd203, 255;
	add.s64 	%rd205, %rd4, %rd204;
	ld.local.u8 	%rs130, [%rd205+20];
	cvt.u32.u16 	%r238, %rs126;
	cvt.u32.u16 	%r239, %rs125;
	prmt.b32 	%r240, %r239, %r238, 0x3340U;
	cvt.u32.u16 	%r241, %rs124;
	cvt.u32.u16 	%r242, %rs123;
	prmt.b32 	%r243, %r242, %r241, 0x3340U;
	prmt.b32 	%r244, %r243, %r240, 0x5410U;
	cvt.u32.u16 	%r245, %rs130;
	cvt.u32.u16 	%r246, %rs129;
	prmt.b32 	%r247, %r246, %r245, 0x3340U;
	cvt.u32.u16 	%r248, %rs128;
	cvt.u32.u16 	%r249, %rs127;
	prmt.b32 	%r250, %r249, %r248, 0x3340U;
	prmt.b32 	%r251, %r250, %r247, 0x5410U;
	st.local.v2.b32 	[%rd4+16], {%r244, %r251};
	cvt.u64.u16 	%rd206, %rs127;
	and.b64  	%rd207, %rd206, 255;
	add.s64 	%rd208, %rd4, %rd207;
	ld.local.u8 	%rs131, [%rd208+24];
	cvt.u64.u16 	%rd209, %rs128;
	and.b64  	%rd210, %rd209, 255;
	add.s64 	%rd211, %rd4, %rd210;
	ld.local.u8 	%rs132, [%rd211+24];
	cvt.u64.u16 	%rd212, %rs129;
	and.b64  	%rd213, %rd212, 255;
	add.s64 	%rd214, %rd4, %rd213;
	ld.local.u8 	%rs133, [%rd214+24];
	cvt.u64.u16 	%rd215, %rs130;
	and.b64  	%rd216, %rd215, 255;
	add.s64 	%rd217, %rd4, %rd216;
	ld.local.u8 	%rs134, [%rd217+24];
	cvt.u64.u16 	%rd218, %rs131;
	and.b64  	%rd219, %rd218, 255;
	add.s64 	%rd220, %rd4, %rd219;
	ld.local.u8 	%rs135, [%rd220+28];
	cvt.u64.u16 	%rd221, %rs132;
	and.b64  	%rd222, %rd221, 255;
	add.s64 	%rd223, %rd4, %rd222;
	ld.local.u8 	%rs136, [%rd223+28];
	cvt.u64.u16 	%rd224, %rs133;
	and.b64  	%rd225, %rd224, 255;
	add.s64 	%rd226, %rd4, %rd225;
	ld.local.u8 	%rs137, [%rd226+28];
	cvt.u64.u16 	%rd227, %rs134;
	and.b64  	%rd228, %rd227, 255;
	add.s64 	%rd229, %rd4, %rd228;
	ld.local.u8 	%rs138, [%rd229+28];
	cvt.u32.u16 	%r252, %rs134;
	cvt.u32.u16 	%r253, %rs133;
	prmt.b32 	%r254, %r253, %r252, 0x3340U;
	cvt.u32.u16 	%r255, %rs132;
	cvt.u32.u16 	%r256, %rs131;
	prmt.b32 	%r257, %r256, %r255, 0x3340U;
	prmt.b32 	%r258, %r257, %r254, 0x5410U;
	cvt.u32.u16 	%r259, %rs138;
	cvt.u32.u16 	%r260, %rs137;
	prmt.b32 	%r261, %r260, %r259, 0x3340U;
	cvt.u32.u16 	%r262, %rs136;
	cvt.u32.u16 	%r263, %rs135;
	prmt.b32 	%r264, %r263, %r262, 0x3340U;
	prmt.b32 	%r265, %r264, %r261, 0x5410U;
	st.local.v2.b32 	[%rd4+24], {%r258, %r265};
	cvt.u64.u16 	%rd230, %rs135;
	and.b64  	%rd231, %rd230, 255;
	add.s64 	%rd232, %rd4, %rd231;
	ld.local.u8 	%rs139, [%rd232+32];
	cvt.u64.u16 	%rd233, %rs136;
	and.b64  	%rd234, %rd233, 255;
	add.s64 	%rd235, %rd4, %rd234;
	ld.local.u8 	%rs140, [%rd235+32];
	cvt.u64.u16 	%rd236, %rs137;
	and.b64  	%rd237, %rd236, 255;
	add.s64 	%rd238, %rd4, %rd237;
	ld.local.u8 	%rs141, [%rd238+32];
	cvt.u64.u16 	%rd239, %rs138;
	and.b64  	%rd240, %rd239, 255;
	add.s64 	%rd241, %rd4, %rd240;
	ld.local.u8 	%rs142, [%rd241+32];
	cvt.u64.u16 	%rd242, %rs139;
	and.b64  	%rd243, %rd242, 255;
	add.s64 	%rd244, %rd4, %rd243;
	ld.local.u8 	%rs143, [%rd244+36];
	cvt.u64.u16 	%rd245, %rs140;
	and.b64  	%rd246, %rd245, 255;
	add.s64 	%rd247, %rd4, %rd246;
	ld.local.u8 	%rs144, [%rd247+36];
	cvt.u64.u16 	%rd248, %rs141;
	and.b64  	%rd249, %rd248, 255;
	add.s64 	%rd250, %rd4, %rd249;
	ld.local.u8 	%rs145, [%rd250+36];
	cvt.u64.u16 	%rd251, %rs142;
	and.b64  	%rd252, %rd251, 255;
	add.s64 	%rd253, %rd4, %rd252;
	ld.local.u8 	%rs146, [%rd253+36];
	cvt.u32.u16 	%r266, %rs142;
	cvt.u32.u16 	%r267, %rs141;
	prmt.b32 	%r268, %r267, %r266, 0x3340U;
	cvt.u32.u16 	%r269, %rs140;
	cvt.u32.u16 	%r270, %rs139;
	prmt.b32 	%r271, %r270, %r269, 0x3340U;
	prmt.b32 	%r272, %r271, %r268, 0x5410U;
	cvt.u32.u16 	%r273, %rs146;
	cvt.u32.u16 	%r274, %rs145;
	prmt.b32 	%r275, %r274, %r273, 0x3340U;
	cvt.u32.u16 	%r276, %rs144;
	cvt.u32.u16 	%r277, %rs143;
	prmt.b32 	%r278, %r277, %r276, 0x3340U;
	prmt.b32 	%r279, %r278, %r275, 0x5410U;
	st.local.v2.b32 	[%rd4+32], {%r272, %r279};
	cvt.u64.u16 	%rd254, %rs143;
	and.b64  	%rd255, %rd254, 255;
	add.s64 	%rd256, %rd4, %rd255;
	ld.local.u8 	%rs147, [%rd256+40];
	cvt.u64.u16 	%rd257, %rs144;
	and.b64  	%rd258, %rd257, 255;
	add.s64 	%rd259, %rd4, %rd258;
	ld.local.u8 	%rs148, [%rd259+40];
	cvt.u64.u16 	%rd260, %rs145;
	and.b64  	%rd261, %rd260, 255;
	add.s64 	%rd262, %rd4, %rd261;
	ld.local.u8 	%rs149, [%rd262+40];
	cvt.u64.u16 	%rd263, %rs146;
	and.b64  	%rd264, %rd263, 255;
	add.s64 	%rd265, %rd4, %rd264;
	ld.local.u8 	%rs150, [%rd265+40];
	cvt.u64.u16 	%rd266, %rs147;
	and.b64  	%rd267, %rd266, 255;
	add.s64 	%rd268, %rd4, %rd267;
	cvt.u64.u16 	%rd269, %rs148;
	and.b64  	%rd270, %rd269, 255;
	add.s64 	%rd271, %rd4, %rd270;
	cvt.u64.u16 	%rd272, %rs149;
	and.b64  	%rd273, %rd272, 255;
	add.s64 	%rd274, %rd4, %rd273;
	cvt.u64.u16 	%rd275, %rs150;
	and.b64  	%rd276, %rd275, 255;
	add.s64 	%rd277, %rd4, %rd276;
	cvt.u32.u16 	%r280, %rs150;
	cvt.u32.u16 	%r281, %rs149;
	prmt.b32 	%r282, %r281, %r280, 0x3340U;
	cvt.u32.u16 	%r283, %rs148;
	cvt.u32.u16 	%r284, %rs147;
	prmt.b32 	%r285, %r284, %r283, 0x3340U;
	prmt.b32 	%r286, %r285, %r282, 0x5410U;
	ld.local.u8 	%r287, [%rd277+44];
	ld.local.u8 	%r288, [%rd274+44];
	prmt.b32 	%r289, %r288, %r287, 0x3340U;
	ld.local.u8 	%r290, [%rd271+44];
	ld.local.u8 	%r291, [%rd268+44];
	prmt.b32 	%r292, %r291, %r290, 0x3340U;
	prmt.b32 	%r293, %r292, %r289, 0x5410U;
	st.local.v2.b32 	[%rd4+40], {%r286, %r293};
	st.shared.u32 	[%r6], %r237;
	st.shared.u32 	[%r6+4], %r244;
	st.shared.u32 	[%r6+8], %r251;
	st.shared.u32 	[%r6+12], %r258;
	st.shared.u32 	[%r6+16], %r265;
	st.shared.u32 	[%r6+20], %r272;
	st.shared.u32 	[%r6+24], %r279;
	st.shared.u32 	[%r6+28], %r286;
	st.shared.u32 	[%r6+32], %r293;
$L__BB1_32:
	bar.sync 	0;
	ld.shared.u32 	%r23, [%r5];
	bfe.u32 	%r294, %r23, 8, 8;
	cvt.u16.u32 	%rs159, %r294;
	bfe.u32 	%r295, %r23, 16, 8;
	cvt.u16.u32 	%rs158, %r295;
	bfe.u32 	%r296, %r23, 24, 8;
	cvt.u16.u32 	%rs157, %r296;
	bfe.u32 	%r297, %r23, 0, 8;
	cvt.u16.u32 	%rs160, %r297;
	bar.sync 	0;
	and.b16  	%rs151, %rs160, 255;
	mul.wide.u16 	%r298, %rs151, 256;
	cvt.u32.u16 	%r299, %rs161;
	cvt.s32.s8 	%r300, %r299;
	add.s32 	%r301, %r298, %r300;
	cvt.s64.s32 	%rd278, %r301;
	mov.u64 	%rd279, d_E;
	add.s64 	%rd280, %rd279, %rd278;
	ld.const.u8 	%rs111, [%rd280];
	cvt.u32.u16 	%r302, %rs111;
	and.b32  	%r303, %r302, 255;
	st.shared.u32 	[%r4], %r303;
	bar.sync 	0;
	@%p6 bra 	$L__BB1_34;
	setp.eq.s32 	%p18, %r1, 28;
	setp.eq.s32 	%p19, %r1, 0;
	shl.b32 	%r305, %r1, 5;
	add.s32 	%r306, %r4, %r305;
	ld.shared.u32 	%r307, [%r306];
	ld.shared.u32 	%r308, [%r306+4];
	ld.shared.u32 	%r309, [%r306+8];
	ld.shared.u32 	%r310, [%r306+12];
	ld.shared.u32 	%r311, [%r306+16];
	ld.shared.u32 	%r312, [%r306+20];
	ld.shared.u32 	%r313, [%r306+24];
	ld.shared.u32 	%r314, [%r306+28];
	ld.shared.u32 	%r315, [%r306+32];
	add.s32 	%r316, %r308, %r307;
	add.s32 	%r317, %r316, %r309;
	add.s32 	%r318, %r317, %r310;
	add.s32 	%r319, %r318, %r311;
	selp.b32 	%r320, 0, %r312, %p18;
	add.s32 	%r321, %r319, %r320;
	selp.b32 	%r322, 0, %r313, %p18;
	add.s32 	%r323, %r321, %r322;
	selp.b32 	%r324, 0, %r314, %p18;
	add.s32 	%r325, %r323, %r324;
	selp.b32 	%r326, 0, %r315, %p18;
	add.s32 	%r327, %r325, %r326;
	// begin inline asm
	mov.u32 %r304, %laneid;
	// end inline asm
	mul.hi.u32 	%r328, %r304, -1925330167;
	shr.u32 	%r329, %r328, 4;
	mul.lo.s32 	%r330, %r329, 29;
	sub.s32 	%r331, %r304, %r330;
	shl.b32 	%r332, %r331, 2;
	mov.u32 	%r333, _ZZ10merge_scanPcPiS0_S0_S0_iS0_E13temp_storage2;
	add.s32 	%r334, %r333, %r332;
	mov.b32 	%r335, 0;
	st.volatile.shared.u32 	[%r334], %r335;
	bar.warp.sync 	536870911;
	st.volatile.shared.u32 	[%r334+64], %r327;
	bar.warp.sync 	536870911;
	ld.volatile.shared.u32 	%r336, [%r334+60];
	add.s32 	%r337, %r336, %r327;
	bar.warp.sync 	536870911;
	st.volatile.shared.u32 	[%r334+64], %r337;
	bar.warp.sync 	536870911;
	ld.volatile.shared.u32 	%r338, [%r334+56];
	add.s32 	%r339, %r338, %r337;
	bar.warp.sync 	536870911;
	st.volatile.shared.u32 	[%r334+64], %r339;
	bar.warp.sync 	536870911;
	ld.volatile.shared.u32 	%r340, [%r334+48];
	add.s32 	%r341, %r340, %r339;
	bar.warp.sync 	536870911;
	st.volatile.shared.u32 	[%r334+64], %r341;
	bar.warp.sync 	536870911;
	ld.volatile.shared.u32 	%r342, [%r334+32];
	add.s32 	%r343, %r342, %r341;
	bar.warp.sync 	536870911;
	st.volatile.shared.u32 	[%r334+64], %r343;
	bar.warp.sync 	536870911;
	ld.volatile.shared.u32 	%r344, [%r334];
	bar.warp.sync 	536870911;
	sub.s32 	%r345, %r343, %r327;
	add.s32 	%r346, %r345, %r344;
	ld.shared.u32 	%r347, [%r306];
	ld.shared.u32 	%r348, [%r306+4];
	ld.shared.u32 	%r349, [%r306+8];
	ld.shared.u32 	%r350, [%r306+12];
	ld.shared.u32 	%r351, [%r306+16];
	ld.shared.u32 	%r352, [%r306+20];
	ld.shared.u32 	%r353, [%r306+24];
	ld.shared.u32 	%r354, [%r306+28];
	ld.shared.u32 	%r355, [%r306+32];
	selp.b32 	%r356, 0, %r346, %p19;
	add.s32 	%r357, %r347, %r356;
	add.s32 	%r358, %r348, %r357;
	add.s32 	%r359, %r349, %r358;
	add.s32 	%r360, %r350, %r359;
	add.s32 	%r361, %r351, %r360;
	add.s32 	%r362, %r352, %r361;
	add.s32 	%r363, %r353, %r362;
	add.s32 	%r364, %r354, %r363;
	add.s32 	%r365, %r355, %r364;
	st.shared.u32 	[%r306], %r357;
	st.shared.u32 	[%r306+4], %r358;
	st.shared.u32 	[%r306+8], %r359;
	st.shared.u32 	[%r306+12], %r360;
	st.shared.u32 	[%r306+16], %r361;
	st.shared.u32 	[%r306+20], %r362;
	st.shared.u32 	[%r306+24], %r363;
	st.shared.u32 	[%r306+28], %r364;
	st.shared.u32 	[%r306+32], %r365;
$L__BB1_34:
	bar.sync 	0;
	ld.shared.u32 	%r24, [%r4];
	setp.ne.s16 	%p21, %rs111, 1;
	or.pred  	%p22, %p4, %p21;
	@%p22 bra 	$L__BB1_36;
	ld.shared.u32 	%r366, [_ZZ10merge_scanPcPiS0_S0_S0_iS0_E8prev_sum];
	mad.lo.s32 	%r367, %r376, 50, %r24;
	add.s32 	%r368, %r367, %r366;
	add.s32 	%r369, %r368, -1;
	mul.wide.s32 	%rd281, %r369, 4;
	add.s64 	%rd282, %rd16, %rd281;
	st.global.u32 	[%rd282], %r380;
$L__BB1_36:
	setp.ne.s32 	%p23, %r3, 255;
	@%p23 bra 	$L__BB1_38;
	st.shared.u32 	[_ZZ10merge_scanPcPiS0_S0_S0_iS0_E10prev_value], %r23;
	ld.shared.u32 	%r370, [_ZZ10merge_scanPcPiS0_S0_S0_iS0_E8prev_sum];
	add.s32 	%r371, %r370, %r24;
	st.shared.u32 	[_ZZ10merge_scanPcPiS0_S0_S0_iS0_E8prev_sum], %r371;
$L__BB1_38:
	bar.sync 	0;
	add.s32 	%r379, %r379, 1;
	add.s32 	%r378, %r380, 256;
	add.s32 	%r377, %r377, 256;
	setp.ne.s32 	%p24, %r379, 1;
	@%p24 bra 	$L__BB1_6;
$L__BB1_39:
	add.s32 	%r372, %r9, -1;
	setp.ne.s32 	%p25, %r380, %r372;
	@%p25 bra 	$L__BB1_41;
	ld.param.u64 	%rd286, [_Z10merge_scanPcPiS0_S0_S0_iS0__param_6];
	ld.shared.u32 	%r373, [_ZZ10merge_scanPcPiS0_S0_S0_iS0_E8prev_sum];
	cvta.to.global.u64 	%rd283, %rd286;
	mul.wide.s32 	%rd284, %r376, 4;
	add.s64 	%rd285, %rd283, %rd284;
	st.global.u32 	[%rd285], %r373;
$L__BB1_41:
	setp.ne.s32 	%p26, %r1, 0;
	@%p26 bra 	$L__BB1_43;
	atom.global.inc.u32 	%r374, [%rd1], 2147483647;
	st.shared.u32 	[_ZZ10merge_scanPcPiS0_S0_S0_iS0_E8line_num], %r374;
$L__BB1_43:
	bar.sync 	0;
	ld.shared.u32 	%r376, [_ZZ10merge_scanPcPiS0_S0_S0_iS0_E8line_num];
	setp.lt.s32 	%p27, %r376, %r30;
	@%p27 bra 	$L__BB1_4;
$L__BB1_44:
	ret;

}
	// .globl	_Z11clear_arrayPii
.visible .entry _Z11clear_arrayPii(
	.param .u64 .ptr .align 1 _Z11clear_arrayPii_param_0,
	.param .u32 _Z11clear_arrayPii_param_1
)
{
	.reg .pred 	%p<2>;
	.reg .b32 	%r<7>;
	.reg .b64 	%rd<5>;

	ld.param.u64 	%rd1, [_Z11clear_arrayPii_param_0];
	ld.param.u32 	%r2, [_Z11clear_arrayPii_param_1];
	mov.u32 	%r3, %tid.x;
	mov.u32 	%r4, %ctaid.x;
	mov.u32 	%r5, %ntid.x;
	mad.lo.s32 	%r1, %r4, %r5, %r3;
	setp.ge.s32 	%p1, %r1, %r2;
	@%p1 bra 	$L__BB2_2;
	cvta.to.global.u64 	%rd2, %rd1;
	mul.wide.s32 	%rd3, %r1, 4;
	add.s64 	%rd4, %rd2, %rd3;
	mov.b32 	%r6, 0;
	st.global.u32 	[%rd4], %r6;
$L__BB2_2:
	ret;

}
	// .globl	_ZN3cub18CUB_300001_SM_10006detail11EmptyKernelIvEEvv
.visible .entry _ZN3cub18CUB_300001_SM_10006detail11EmptyKernelIvEEvv()
{


	ret;

}


// ===== COMPILED SASS (sm_100) =====

	.target	sm_100

	.elftype	@"ET_EXEC"


//--------------------- .note.nv.tkinfo           --------------------------
	.section	.note.nv.tkinfo,"",@"SHT_NOTE"
	.sectionflags	@"SHF_NOTE_NV_TKINFO"
	.tkinfo
        /*0018*/ 	.word	0x00000002
        /*0030*/ 	.string	""
        /*0030*/ 	.string	"ptxas"
        /*0030*/ 	.string	"Cuda compilation tools, release 13.0, V13.0.88"
        /*0030*/ 	.string	"Build cuda_13.0.r13.0/compiler.36424714_0"
        /*0030*/ 	.string	"-arch sm_100 -m 64 "



//--------------------- .note.nv.cuinfo           --------------------------
	.section	.note.nv.cuinfo,"",@"SHT_NOTE"
	.sectionflags	@"SHF_NOTE_NV_CUINFO"
        /*0018*/ 	.short	0x0002
        /*001a*/ 	.short	0x0064
        /*001c*/ 	.short	0x0082
	.zero		2


//--------------------- .nv.info                  --------------------------
	.section	.nv.info,"",@"SHT_CUDA_INFO"
	.align	4


	//----- nvinfo : EIATTR_REGCOUNT
	.align		4
        /*0000*/ 	.byte	0x04, 0x2f
        /*0002*/ 	.short	(.L_43 - .L_42)
	.align		4
.L_42:
        /*0004*/ 	.word	index@(_Z21remove_empty_elementsPiS_iS_S_S_S_)
        /*0008*/ 	.word	0x00000012


	//----- nvinfo : EIATTR_FRAME_SIZE
	.align		4
.L_43:
        /*000c*/ 	.byte	0x04, 0x11
        /*000e*/ 	.short	(.L_45 - .L_44)
	.align		4
.L_44:
        /*0010*/ 	.word	index@(_Z21remove_empty_elementsPiS_iS_S_S_S_)
        /*0014*/ 	.word	0x00000000


	//----- nvinfo : EIATTR_REGCOUNT
	.align		4
.L_45:
        /*0018*/ 	.byte	0x04, 0x2f
        /*001a*/ 	.short	(.L_47 - .L_46)
	.align		4
.L_46:
        /*001c*/ 	.word	index@(_Z10merge_scanPcPiS0_S0_S0_iS0_)
        /*0020*/ 	.word	0x00000020


	//----- nvinfo : EIATTR_FRAME_SIZE
	.align		4
.L_47:
        /*0024*/ 	.byte	0x04, 0x11
        /*0026*/ 	.short	(.L_49 - .L_48)
	.align		4
.L_48:
        /*0028*/ 	.word	index@(_Z10merge_scanPcPiS0_S0_S0_iS0_)
        /*002c*/ 	.word	0x00000050


	//----- nvinfo : EIATTR_REGCOUNT
	.align		4
.L_49:
        /*0030*/ 	.byte	0x04, 0x2f
        /*0032*/ 	.short	(.L_51 - .L_50)
	.align		4
.L_50:
        /*0034*/ 	.word	index@(_Z11clear_arrayPii)
        /*0038*/ 	.word	0x00000008


	//----- nvinfo : EIATTR_FRAME_SIZE
	.align		4
.L_51:
        /*003c*/ 	.byte	0x04, 0x11
        /*003e*/ 	.short	(.L_53 - .L_52)
	.align		4
.L_52:
        /*0040*/ 	.word	index@(_Z11clear_arrayPii)
        /*0044*/ 	.word	0x00000000


	//----- nvinfo : EIATTR_REGCOUNT
	.align		4
.L_53:
        /*0048*/ 	.byte	0x04, 0x2f
        /*004a*/ 	.short	(.L_55 - .L_54)
	.align		4
.L_54:
        /*004c*/ 	.word	index@(_ZN3cub18CUB_300001_SM_10006detail11EmptyKernelIvEEvv)
        /*0050*/ 	.word	0x00000004


	//----- nvinfo : EIATTR_FRAME_SIZE
	.align		4
.L_55:
        /*0054*/ 	.byte	0x04, 0x11
        /*0056*/ 	.short	(.L_57 - .L_56)
	.align		4
.L_56:
        /*0058*/ 	.word	index@(_ZN3cub18CUB_300001_SM_10006detail11EmptyKernelIvEEvv)
        /*005c*/ 	.word	0x00000000


	//----- nvinfo : EIATTR_MIN_STACK_SIZE
	.align		4
.L_57:
        /*0060*/ 	.byte	0x04, 0x12
        /*0062*/ 	.short	(.L_59 - .L_58)
	.align		4
.L_58:
        /*0064*/ 	.word	index@(_ZN3cub18CUB_300001_SM_10006detail11EmptyKernelIvEEvv)
        /*0068*/ 	.word	0x00000000


	//----- nvinfo : EIATTR_MIN_STACK_SIZE
	.align		4
.L_59:
        /*006c*/ 	.byte	0x04, 0x12
        /*006e*/ 	.short	(.L_61 - .L_60)
	.align		4
.L_60:
        /*0070*/ 	.word	index@(_Z11clear_arrayPii)
        /*0074*/ 	.word	0x00000000


	//----- nvinfo : EIATTR_MIN_STACK_SIZE
	.align		4
.L_61:
        /*0078*/ 	.byte	0x04, 0x12
        /*007a*/ 	.short	(.L_63 - .L_62)
	.align		4
.L_62:
        /*007c*/ 	.word	index@(_Z10merge_scanPcPiS0_S0_S0_iS0_)
        /*0080*/ 	.word	0x00000050


	//----- nvinfo : EIATTR_MIN_STACK_SIZE
	.align		4
.L_63:
        /*0084*/ 	.byte	0x04, 0x12
        /*0086*/ 	.short	(.L_65 - .L_64)
	.align		4
.L_64:
        /*0088*/ 	.word	index@(_Z21remove_empty_elementsPiS_iS_S_S_S_)
        /*008c*/ 	.word	0x00000000
.L_65:


//--------------------- .nv.compat                --------------------------
	.section	.nv.compat,"",@"SHT_CUDA_COMPAT_INFO"
	.align	4
        /*0000*/ 	.byte	0x02, 0x09, 0x00, 0x00, 0x02, 0x02, 0x01, 0x00, 0x02, 0x05, 0x05, 0x00, 0x03, 0x07, 0x01, 0x01
        /*0010*/ 	.byte	0x02, 0x03, 0x00, 0x00, 0x02, 0x06, 0x01, 0x00, 0x04, 0x0b, 0x08, 0x00, 0x09, 0x00, 0x00, 0x00
        /*0020*/ 	.byte	0x00, 0x00, 0x00, 0x00


//--------------------- .nv.info._ZN3cub18CUB_300001_SM_10006detail11EmptyKernelIvEEvv --------------------------
	.section	.nv.info._ZN3cub18CUB_300001_SM_10006detail11EmptyKernelIvEEvv,"",@"SHT_CUDA_INFO"
	.sectionflags	@""
	.align	4


	//----- nvinfo : EIATTR_CUDA_API_VERSION
	.align		4
        /*0000*/ 	.byte	0x04, 0x37
        /*0002*/ 	.short	(.L_67 - .L_66)
.L_66:
        /*0004*/ 	.word	0x00000082


	//----- nvinfo : EIATTR_SPARSE_MMA_MASK
	.align		4
.L_67:
        /*0008*/ 	.byte	0x03, 0x50
        /*000a*/ 	.short	0x0000


	//----- nvinfo : EIATTR_MAXREG_COUNT
	.align		4
        /*000c*/ 	.byte	0x03, 0x1b
        /*000e*/ 	.short	0x00ff


	//----- nvinfo : EIATTR_MERCURY_ISA_VERSION
	.align		4
        /*0010*/ 	.byte	0x03, 0x5f
        /*0012*/ 	.short	0x0101


	//----- nvinfo : EIATTR_VRC_CTA_INIT_COUNT
	.align		4
        /*0014*/ 	.byte	0x02, 0x4a
	.zero		1
	.zero		1


	//----- nvinfo : EIATTR_EXIT_INSTR_OFFSETS
	.align		4
        /*0018*/ 	.byte	0x04, 0x1c
        /*001a*/ 	.short	(.L_69 - .L_68)


	//   ....[0]....
.L_68:
        /*001c*/ 	.word	0x00000010


	//----- nvinfo : EIATTR_SW_WAR
	.align		4
.L_69:
        /*0020*/ 	.byte	0x04, 0x36
        /*0022*/ 	.short	(.L_71 - .L_70)
.L_70:
        /*0024*/ 	.word	0x00000008
.L_71:


//--------------------- .nv.info._Z11clear_arrayPii --------------------------
	.section	.nv.info._Z11clear_arrayPii,"",@"SHT_CUDA_INFO"
	.sectionflags	@""
	.align	4


	//----- nvinfo : EIATTR_CUDA_API_VERSION
	.align		4
        /*0000*/ 	.byte	0x04, 0x37
        /*0002*/ 	.short	(.L_73 - .L_72)
.L_72:
        /*0004*/ 	.word	0x00000082


	//----- nvinfo : EIATTR_KPARAM_INFO
	.align		4
.L_73:
        /*0008*/ 	.byte	0x04, 0x17
        /*000a*/ 	.short	(.L_75 - .L_74)
.L_74:
        /*000c*/ 	.word	0x00000000
        /*0010*/ 	.short	0x0001
        /*0012*/ 	.short	0x0008
        /*0014*/ 	.byte	0x00, 0xf0, 0x11, 0x00


	//----- nvinfo : EIATTR_KPARAM_INFO
	.align		4
.L_75:
        /*0018*/ 	.byte	0x04, 0x17
        /*001a*/ 	.short	(.L_77 - .L_76)
.L_76:
        /*001c*/ 	.word	0x00000000
        /*0020*/ 	.short	0x0000
        /*0022*/ 	.short	0x0000
        /*0024*/ 	.byte	0x00, 0xf5, 0x21, 0x00


	//----- nvinfo : EIATTR_SPARSE_MMA_MASK
	.align		4
.L_77:
        /*0028*/ 	.byte	0x03, 0x50
        /*002a*/ 	.short	0x0000


	//----- nvinfo : EIATTR_MAXREG_COUNT
	.align		4
        /*002c*/ 	.byte	0x03, 0x1b
        /*002e*/ 	.short	0x00ff


	//----- nvinfo : EIATTR_MERCURY_ISA_VERSION
	.align		4
        /*0030*/ 	.byte	0x03, 0x5f
        /*0032*/ 	.short	0x0101


	//----- nvinfo : EIATTR_VRC_CTA_INIT_COUNT
	.align		4
        /*0034*/ 	.byte	0x02, 0x4a
	.zero		1
	.zero		1


	//----- nvinfo : EIATTR_EXIT_INSTR_OFFSETS
	.align		4
        /*0038*/ 	.byte	0x04, 0x1c
        /*003a*/ 	.short	(.L_79 - .L_78)


	//   ....[0]....
.L_78:
        /*003c*/ 	.word	0x00000070


	//   ....[1]....
        /*0040*/ 	.word	0x000000c0


	//----- nvinfo : EIATTR_CBANK_PARAM_SIZE
	.align		4
.L_79:
        /*0044*/ 	.byte	0x03, 0x19
        /*0046*/ 	.short	0x000c


	//----- nvinfo : EIATTR_PARAM_CBANK
	.align		4
        /*0048*/ 	.byte	0x04, 0x0a
        /*004a*/ 	.short	(.L_81 - .L_80)
	.align		4
.L_80:
        /*004c*/ 	.word	index@(.nv.constant0._Z11clear_arrayPii)
        /*0050*/ 	.short	0x0380
        /*0052*/ 	.short	0x000c


	//----- nvinfo : EIATTR_SW_WAR
	.align		4
.L_81:
        /*0054*/ 	.byte	0x04, 0x36
        /*0056*/ 	.short	(.L_83 - .L_82)
.L_82:
        /*0058*/ 	.word	0x00000008
.L_83:


//--------------------- .nv.info._Z10merge_scanPcPiS0_S0_S0_iS0_ --------------------------
	.section	.nv.info._Z10merge_scanPcPiS0_S0_S0_iS0_,"",@"SHT_CUDA_INFO"
	.sectionflags	@""
	.align	4


	//----- nvinfo : EIATTR_CUDA_API_VERSION
	.align		4
        /*0000*/ 	.byte	0x04, 0x37
        /*0002*/ 	.short	(.L_85 - .L_84)
.L_84:
        /*0004*/ 	.word	0x00000082


	//----- nvinfo : EIATTR_KPARAM_INFO
	.align		4
.L_85:
        /*0008*/ 	.byte	0x04, 0x17
        /*000a*/ 	.short	(.L_87 - .L_86)
.L_86:
        /*000c*/ 	.word	0x00000000
        /*0010*/ 	.short	0x0006
        /*0012*/ 	.short	0x0030
        /*0014*/ 	.byte	0x00, 0xf5, 0x21, 0x00


	//----- nvinfo : EIATTR_KPARAM_INFO
	.align		4
.L_87:
        /*0018*/ 	.byte	0x04, 0x17
        /*001a*/ 	.short	(.L_89 - .L_88)
.L_88:
        /*001c*/ 	.word	0x00000000
        /*0020*/ 	.short	0x0005
        /*0022*/ 	.short	0x0028
        /*0024*/ 	.byte	0x00, 0xf0, 0x11, 0x00


	//----- nvinfo : EIATTR_KPARAM_INFO
	.align		4
.L_89:
        /*0028*/ 	.byte	0x04, 0x17
        /*002a*/ 	.short	(.L_91 - .L_90)
.L_90:
        /*002c*/ 	.word	0x00000000
        /*0030*/ 	.short	0x0004
        /*0032*/ 	.short	0x0020
        /*0034*/ 	.byte	0x00, 0xf5, 0x21, 0x00


	//----- nvinfo : EIATTR_KPARAM_INFO
	.align		4
.L_91:
        /*0038*/ 	.byte	0x04, 0x17
        /*003a*/ 	.short	(.L_93 - .L_92)
.L_92:
        /*003c*/ 	.word	0x00000000
        /*0040*/ 	.short	0x0003
        /*0042*/ 	.short	0x0018
        /*0044*/ 	.byte	0x00, 0xf5, 0x21, 0x00


	//----- nvinfo : EIATTR_KPARAM_INFO
	.align		4
.L_93:
        /*0048*/ 	.byte	0x04, 0x17
        /*004a*/ 	.short	(.L_95 - .L_94)
.L_94:
        /*004c*/ 	.word	0x00000000
        /*0050*/ 	.short	0x0002
        /*0052*/ 	.short	0x0010
        /*0054*/ 	.byte	0x00, 0xf5, 0x21, 0x00


	//----- nvinfo : EIATTR_KPARAM_INFO
	.align		4
.L_95:
        /*0058*/ 	.byte	0x04, 0x17
        /*005a*/ 	.short	(.L_97 - .L_96)
.L_96:
        /*005c*/ 	.word	0x00000000
        /*0060*/ 	.short	0x0001
        /*0062*/ 	.short	0x0008
        /*0064*/ 	.byte	0x00, 0xf5, 0x21, 0x00


	//----- nvinfo : EIATTR_KPARAM_INFO
	.align		4
.L_97:
        /*0068*/ 	.byte	0x04, 0x17
        /*006a*/ 	.short	(.L_99 - .L_98)
.L_98:
        /*006c*/ 	.word	0x00000000
        /*0070*/ 	.short	0x0000
        /*0072*/ 	.short	0x0000
        /*0074*/ 	.byte	0x00, 0xf5, 0x21, 0x00


	//----- nvinfo : EIATTR_SPARSE_MMA_MASK
	.align		4
.L_99:
        /*0078*/ 	.byte	0x03, 0x50
        /*007a*/ 	.short	0x0000


	//----- nvinfo : EIATTR_MAXREG_COUNT
	.align		4
        /*007c*/ 	.byte	0x03, 0x1b
        /*007e*/ 	.short	0x00ff


	//----- nvinfo : EIATTR_NUM_BARRIERS
	.align		4
        /*0080*/ 	.byte	0x02, 0x4c
        /*0082*/ 	.byte	0x01
	.zero		1


	//----- nvinfo : EIATTR_MERCURY_ISA_VERSION
	.align		4
        /*0084*/ 	.byte	0x03, 0x5f
        /*0086*/ 	.short	0x0101


	//----- nvinfo : EIATTR_COOP_GROUP_MASK_REGIDS
	.align		4
        /*0088*/ 	.byte	0x04, 0x29
        /*008a*/ 	.short	(.L_101 - .L_100)


	//   ....[0]....
.L_100:
        /*008c*/ 	.word	0x05000004


	//   ....[1]....
        /*0090*/ 	.word	0x05000004


	//   ....[2]....
        /*0094*/ 	.word	0x05000004


	//   ....[3]....
        /*0098*/ 	.word	0x05000004


	//   ....[4]....
        /*009c*/ 	.word	0x05000004


	//   ....[5]....
        /*00a0*/ 	.word	0x05000004


	//   ....[6]....
        /*00a4*/ 	.word	0x05000004


	//   ....[7]....
        /*00a8*/ 	.word	0x05000004


	//   ....[8]....
        /*00ac*/ 	.word	0x05000004


	//   ....[9]....
        /*00b0*/ 	.word	0x05000004


	//   ....[10]....
        /*00b4*/ 	.word	0x05000004


	//   ....[11]....
        /*00b8*/ 	.word	0x05000017


	//   ....[12]....
        /*00bc*/ 	.word	0x05000017


	//   ....[13]....
        /*00c0*/ 	.word	0x05000017


	//   ....[14]....
        /*00c4*/ 	.word	0x05000017


	//   ....[15]....
        /*00c8*/ 	.word	0x05000017


	//   ....[16]....
        /*00cc*/ 	.word	0x05000017


	//   ....[17]....
        /*00d0*/ 	.word	0x05000017


	//   ....[18]....
        /*00d4*/ 	.word	0x05000017


	//   ....[19]....
        /*00d8*/ 	.word	0x05000017


	//   ....[20]....
        /*00dc*/ 	.word	0x05000017


	//   ....[21]....
        /*00e0*/ 	.word	0x05000017


	//   ....[22]....
        /*00e4*/ 	.word	0x05000005


	//   ....[23]....
        /*00e8*/ 	.word	0x05000005


	//   ....[24]....
        /*00ec*/ 	.word	0x05000005


	//   ....[25]....
        /*00f0*/ 	.word	0x05000005


	//   ....[26]....
        /*00f4*/ 	.word	0x05000005


	//   ....[27]....
        /*00f8*/ 	.word	0x05000005


	//   ....[28]....
        /*00fc*/ 	.word	0x05000005


	//   ....[29]....
        /*0100*/ 	.word	0x05000005


	//   ....[30]....
        /*0104*/ 	.word	0x05000005


	//   ....[31]....
        /*0108*/ 	.word	0x05000005


	//   ....[32]....
        /*010c*/ 	.word	0x05000005


	//   ....[33]....
        /*0110*/ 	.word	0x05000005


	//   ....[34]....
        /*0114*/ 	.word	0x05000005


	//   ....[35]....
        /*0118*/ 	.word	0x05000005


	//   ....[36]....
        /*011c*/ 	.word	0x05000005


	//   ....[37]....
        /*0120*/ 	.word	0x05000005


	//   ....[38]....
        /*0124*/ 	.word	0x05000005


	//   ....[39]....
        /*0128*/ 	.word	0x05000005


	//   ....[40]....
        /*012c*/ 	.word	0x05000005


	//   ....[41]....
        /*0130*/ 	.word	0x05000005


	//   ....[42]....
        /*0134*/ 	.word	0x05000005


	//   ....[43]....
        /*0138*/ 	.word	0x05000005


	//----- nvinfo : EIATTR_COOP_GROUP_INSTR_OFFSETS
	.align		4
.L_101:
        /*013c*/ 	.byte	0x04, 0x28
        /*013e*/ 	.short	(.L_103 - .L_102)


	//   ....[0]....
.L_102:
        /*0140*/ 	.word	0x00001060


	//   ....[1]....
        /*0144*/ 	.word	0x00001220


	//   ....[2]....
        /*0148*/ 	.word	0x00001290


	//   ....[3]....
        /*014c*/ 	.word	0x00001450


	//   ....[4]....
        /*0150*/ 	.word	0x000014c0


	//   ....[5]....
        /*0154*/ 	.word	0x00001680


	//   ....[6]....
        /*0158*/ 	.word	0x000016f0


	//   ....[7]....
        /*015c*/ 	.word	0x000018b0


	//   ....[8]....
        /*0160*/ 	.word	0x00001920


	//   ....[9]....
        /*0164*/ 	.word	0x00001ad0


	//   ....[10]....
        /*0168*/ 	.word	0x00001b40


	//   ....[11]....
        /*016c*/ 	.word	0x00002960


	//   ....[12]....
        /*0170*/ 	.word	0x00002980


	//   ....[13]....
        /*0174*/ 	.word	0x000029b0


	//   ....[14]....
        /*0178*/ 	.word	0x000029d0


	//   ....[15]....
        /*017c*/ 	.word	0x00002a00


	//   ....[16]....
        /*0180*/ 	.word	0x00002a20


	//   ....[17]....
        /*0184*/ 	.word	0x00002a50


	//   ....[18]....
        /*0188*/ 	.word	0x00002a70


	//   ....[19]....
        /*018c*/ 	.word	0x00002aa0


	//   ....[20]....
        /*0190*/ 	.word	0x00002ac0


	//   ....[21]....
        /*0194*/ 	.word	0x00002ae0


	//   ....[22]....
        /*0198*/ 	.word	0x00002f70


	//   ....[23]....
        /*019c*/ 	.word	0x00003050


	//   ....[24]....
        /*01a0*/ 	.word	0x000030b0


	//   ....[25]....
        /*01a4*/ 	.word	0x00003190


	//   ....[26]....
        /*01a8*/ 	.word	0x000031f0


	//   ....[27]....
        /*01ac*/ 	.word	0x000032d0


	//   ....[28]....
        /*01b0*/ 	.word	0x00003330


	//   ....[29]....
        /*01b4*/ 	.word	0x00003410


	//   ....[30]....
        /*01b8*/ 	.word	0x00003470


	//   ....[31]....
        /*01bc*/ 	.word	0x00003550


	//   ....[32]....
        /*01c0*/ 	.word	0x000035b0


	//   ....[33]....
        /*01c4*/ 	.word	0x00003600


	//   ....[34]....
        /*01c8*/ 	.word	0x00003640


	//   ....[35]....
        /*01cc*/ 	.word	0x000036a0


	//   ....[36]....
        /*01d0*/ 	.word	0x000036e0


	//   ....[37]....
        /*01d4*/ 	.word	0x00003740


	//   ....[38]....
        /*01d8*/ 	.word	0x00003780


	//   ....[39]....
        /*01dc*/ 	.word	0x000037e0


	//   ....[40]....
        /*01e0*/ 	.word	0x00003820


	//   ....[41]....
        /*01e4*/ 	.word	0x00003880


	//   ....[42]....
        /*01e8*/ 	.word	0x000038c0


	//   ....[43]....
        /*01ec*/ 	.word	0x00003900


	//----- nvinfo : EIATTR_VRC_CTA_INIT_COUNT
	.align		4
.L_103:
        /*01f0*/ 	.byte	0x02, 0x4a
	.zero		1
	.zero		1


	//----- nvinfo : EIATTR_EXIT_INSTR_OFFSETS
	.align		4
        /*01f4*/ 	.byte	0x04, 0x1c
        /*01f6*/ 	.short	(.L_105 - .L_104)


	//   ....[0]....
.L_104:
        /*01f8*/ 	.word	0x00000180


	//   ....[1]....
        /*01fc*/ 	.word	0x00002f40


	//----- nvinfo : EIATTR_CRS_STACK_SIZE
	.align		4
.L_105:
        /*0200*/ 	.byte	0x04, 0x1e
        /*0202*/ 	.short	(.L_107 - .L_106)
.L_106:
        /*0204*/ 	.word	0x00000000


	//----- nvinfo : EIATTR_CBANK_PARAM_SIZE
	.align		4
.L_107:
        /*0208*/ 	.byte	0x03, 0x19
        /*020a*/ 	.short	0x0038


	//----- nvinfo : EIATTR_PARAM_CBANK
	.align		4
        /*020c*/ 	.byte	0x04, 0x0a
        /*020e*/ 	.short	(.L_109 - .L_108)
	.align		4
.L_108:
        /*0210*/ 	.word	index@(.nv.constant0._Z10merge_scanPcPiS0_S0_S0_iS0_)
        /*0214*/ 	.short	0x0380
        /*0216*/ 	.short	0x0038


	//----- nvinfo : EIATTR_SW_WAR
	.align		4
.L_109:
        /*0218*/ 	.byte	0x04, 0x36
        /*021a*/ 	.short	(.L_111 - .L_110)
.L_110:
        /*021c*/ 	.word	0x00000008
.L_111:


//--------------------- .nv.info._Z21remove_empty_elementsPiS_iS_S_S_S_ --------------------------
	.section	.nv.info._Z21remove_empty_elementsPiS_iS_S_S_S_,"",@"SHT_CUDA_INFO"
	.sectionflags	@""
	.align	4


	//----- nvinfo : EIATTR_CUDA_API_VERSION
	.align		4
        /*0000*/ 	.byte	0x04, 0x37
        /*0002*/ 	.short	(.L_113 - .L_112)
.L_112:
        /*0004*/ 	.word	0x00000082


	//----- nvinfo : EIATTR_KPARAM_INFO
	.align		4
.L_113:
        /*0008*/ 	.byte	0x04, 0x17
        /*000a*/ 	.short	(.L_115 - .L_114)
.L_114:
        /*000c*/ 	.word	0x00000000
        /*0010*/ 	.short	0x0006
        /*0012*/ 	.short	0x0030
        /*0014*/ 	.byte	0x00, 0xf5, 0x21, 0x00


	//----- nvinfo : EIATTR_KPARAM_INFO
	.align		4
.L_115:
        /*0018*/ 	.byte	0x04, 0x17
        /*001a*/ 	.short	(.L_117 - .L_116)
.L_116:
        /*001c*/ 	.word	0x00000000
        /*0020*/ 	.short	0x0005
        /*0022*/ 	.short	0x0028
        /*0024*/ 	.byte	0x00, 0xf5, 0x21, 0x00


	//----- nvinfo : EIATTR_KPARAM_INFO
	.align		4
.L_117:
        /*0028*/ 	.byte	0x04, 0x17
        /*002a*/ 	.short	(.L_119 - .L_118)
.L_118:
        /*002c*/ 	.word	0x00000000
        /*0030*/ 	.short	0x0004
        /*0032*/ 	.short	0x0020
        /*0034*/ 	.byte	0x00, 0xf5, 0x21, 0x00


	//----- nvinfo : EIATTR_KPARAM_INFO
	.align		4
.L_119:
        /*0038*/ 	.byte	0x04, 0x17
        /*003a*/ 	.short	(.L_121 - .L_120)
.L_120:
        /*003c*/ 	.word	0x00000000
        /*0040*/ 	.short	0x0003
        /*0042*/ 	.short	0x0018
        /*0044*/ 	.byte	0x00, 0xf5, 0x21, 0x00


	//----- nvinfo : EIATTR_KPARAM_INFO
	.align		4
.L_121:
        /*0048*/ 	.byte	0x04, 0x17
        /*004a*/ 	.short	(.L_123 - .L_122)
.L_122:
        /*004c*/ 	.word	0x00000000
        /*0050*/ 	.short	0x0002
        /*0052*/ 	.short	0x0010
        /*0054*/ 	.byte	0x00, 0xf0, 0x11, 0x00


	//----- nvinfo : EIATTR_KPARAM_INFO
	.align		4
.L_123:
        /*0058*/ 	.byte	0x04, 0x17
        /*005a*/ 	.short	(.L_125 - .L_124)
.L_124:
        /*005c*/ 	.word	0x00000000
        /*0060*/ 	.short	0x0001
        /*0062*/ 	.short	0x0008
        /*0064*/ 	.byte	0x00, 0xf5, 0x21, 0x00


	//----- nvinfo : EIATTR_KPARAM_INFO
	.align		4
.L_125:
        /*0068*/ 	.byte	0x04, 0x17
        /*006a*/ 	.short	(.L_127 - .L_126)
.L_126:
        /*006c*/ 	.word	0x00000000
        /*0070*/ 	.short	0x0000
        /*0072*/ 	.short	0x0000
        /*0074*/ 	.byte	0x00, 0xf5, 0x21, 0x00


	//----- nvinfo : EIATTR_SPARSE_MMA_MASK
	.align		4
.L_127:
        /*0078*/ 	.byte	0x03, 0x50
        /*007a*/ 	.short	0x0000


	//----- nvinfo : EIATTR_MAXREG_COUNT
	.align		4
        /*007c*/ 	.byte	0x03, 0x1b
        /*007e*/ 	.short	0x00ff


	//----- nvinfo : EIATTR_NUM_BARRIERS
	.align		4
        /*0080*/ 	.byte	0x02, 0x4c
        /*0082*/ 	.byte	0x01
	.zero		1


	//----- nvinfo : EIATTR_MERCURY_ISA_VERSION
	.align		4
        /*0084*/ 	.byte	0x03, 0x5f
        /*0086*/ 	.short	0x0101


	//----- nvinfo : EIATTR_VRC_CTA_INIT_COUNT
	.align		4
        /*0088*/ 	.byte	0x02, 0x4a
	.zero		1
	.zero		1


	//----- nvinfo : EIATTR_EXIT_INSTR_OFFSETS
	.align		4
        /*008c*/ 	.byte	0x04, 0x1c
        /*008e*/ 	.short	(.L_129 - .L_128)


	//   ....[0]....
.L_128:
        /*0090*/ 	.word	0x00000150


	//   ....[1]....
        /*0094*/ 	.word	0x000004a0


	//----- nvinfo : EIATTR_CRS_STACK_SIZE
	.align		4
.L_129:
        /*0098*/ 	.byte	0x04, 0x1e
        /*009a*/ 	.short	(.L_131 - .L_130)
.L_130:
        /*009c*/ 	.word	0x00000000


	//----- nvinfo : EIATTR_CBANK_PARAM_SIZE
	.align		4
.L_131:
        /*00a0*/ 	.byte	0x03, 0x19
        /*00a2*/ 	.short	0x0038


	//----- nvinfo : EIATTR_PARAM_CBANK
	.align		4
        /*00a4*/ 	.byte	0x04, 0x0a
        /*00a6*/ 	.short	(.L_133 - .L_132)
	.align		4
.L_132:
        /*00a8*/ 	.word	index@(.nv.constant0._Z21remove_empty_elementsPiS_iS_S_S_S_)
        /*00ac*/ 	.short	0x0380
        /*00ae*/ 	.short	0x0038


	//----- nvinfo : EIATTR_SW_WAR
	.align		4
.L_133:
        /*00b0*/ 	.byte	0x04, 0x36
        /*00b2*/ 	.short	(.L_135 - .L_134)
.L_134:
        /*00b4*/ 	.word	0x00000008
.L_135:


//--------------------- .nv.callgraph             --------------------------
	.section	.nv.callgraph,"",@"SHT_CUDA_CALLGRAPH"
	.align	4
	.sectionentsize	8
	.align		4
        /*0000*/ 	.word	0x00000000
	.align		4
        /*0004*/ 	.word	0xffffffff
	.align		4
        /*0008*/ 	.word	0x00000000
	.align		4
        /*000c*/ 	.word	0xfffffffe
	.align		4
        /*0010*/ 	.word	0x00000000
	.align		4
        /*0014*/ 	.word	0xfffffffd
	.align		4
        /*0018*/ 	.word	0x00000000
	.align		4
        /*001c*/ 	.word	0xfffffffc


//--------------------- .nv.constant3             --------------------------
	.section	.nv.constant3,"a",@progbits
	.align	4
.nv.constant3:
	.type		d_D,@object
	.size		d_D,(d_E - d_D)
d_D:
	.zero		4096
	.type		d_E,@object
	.size		d_E,(.L_1 - d_E)
d_E:
	.zero		1024
.L_1:


//--------------------- .nv.constant4             --------------------------
	.section	.nv.constant4,"a",@progbits
	.align	8
	.align		8
.nv.constant4:
        /*0000*/ 	.dword	_ZN34_INTERNAL_901be4bb_4_k_cu_f72b60a24cuda3std3__45__cpo5beginE
	.align		8
        /*0008*/ 	.dword	_ZN34_INTERNAL_901be4bb_4_k_cu_f72b60a24cuda3std3__45__cpo3endE
	.align		8
        /*0010*/ 	.dword	_ZN34_INTERNAL_901be4bb_4_k_cu_f72b60a24cuda3std3__45__cpo6cbeginE
	.align		8
        /*0018*/ 	.dword	_ZN34_INTERNAL_901be4bb_4_k_cu_f72b60a24cuda3std3__45__cpo4cendE
	.align		8
        /*0020*/ 	.dword	_ZN34_INTERNAL_901be4bb_4_k_cu_f72b60a24cuda3std3__45__cpo6rbeginE
	.align		8
        /*0028*/ 	.dword	_ZN34_INTERNAL_901be4bb_4_k_cu_f72b60a24cuda3std3__45__cpo4rendE
	.align		8
        /*0030*/ 	.dword	_ZN34_INTERNAL_901be4bb_4_k_cu_f72b60a24cuda3std3__45__cpo7crbeginE
	.align		8
        /*0038*/ 	.dword	_ZN34_INTERNAL_901be4bb_4_k_cu_f72b60a24cuda3std3__45__cpo5crendE
	.align		8
        /*0040*/ 	.dword	_ZN34_INTERNAL_901be4bb_4_k_cu_f72b60a24cuda3std3__436_GLOBAL__N__901be4bb_4_k_cu_f72b60a26ignoreE
	.align		8
        /*0048*/ 	.dword	_ZN34_INTERNAL_901be4bb_4_k_cu_f72b60a24cuda3std3__419piecewise_constructE
	.align		8
        /*0050*/ 	.dword	_ZN34_INTERNAL_901be4bb_4_k_cu_f72b60a24cuda3std3__48in_placeE
	.align		8
        /*0058*/ 	.dword	_ZN34_INTERNAL_901be4bb_4_k_cu_f72b60a24cuda3std3__420unreachable_sentinelE
	.align		8
        /*0060*/ 	.dword	_ZN34_INTERNAL_901be4bb_4_k_cu_f72b60a24cuda3std3__47nulloptE
	.align		8
        /*0068*/ 	.dword	_ZN34_INTERNAL_901be4bb_4_k_cu_f72b60a24cuda3std3__48unexpectE
	.align		8
        /*0070*/ 	.dword	_ZN34_INTERNAL_901be4bb_4_k_cu_f72b60a24cuda3std6ranges3__45__cpo4swapE
	.align		8
        /*0078*/ 	.dword	_ZN34_INTERNAL_901be4bb_4_k_cu_f72b60a24cuda3std6ranges3__45__cpo9iter_moveE
	.align		8
        /*0080*/ 	.dword	_ZN34_INTERNAL_901be4bb_4_k_cu_f72b60a24cuda3std6ranges3__45__cpo5beginE
	.align		8
        /*0088*/ 	.dword	_ZN34_INTERNAL_901be4bb_4_k_cu_f72b60a24cuda3std6ranges3__45__cpo3endE
	.align		8
        /*0090*/ 	.dword	_ZN34_INTERNAL_901be4bb_4_k_cu_f72b60a24cuda3std6ranges3__45__cpo6cbeginE
	.align		8
        /*0098*/ 	.dword	_ZN34_INTERNAL_901be4bb_4_k_cu_f72b60a24cuda3std6ranges3__45__cpo4cendE
	.align		8
        /*00a0*/ 	.dword	_ZN34_INTERNAL_901be4bb_4_k_cu_f72b60a24cuda3std6ranges3__45__cpo7advanceE
	.align		8
        /*00a8*/ 	.dword	_ZN34_INTERNAL_901be4bb_4_k_cu_f72b60a24cuda3std6ranges3__45__cpo9iter_swapE
	.align		8
        /*00b0*/ 	.dword	_ZN34_INTERNAL_901be4bb_4_k_cu_f72b60a24cuda3std6ranges3__45__cpo4nextE
	.align		8
        /*00b8*/ 	.dword	_ZN34_INTERNAL_901be4bb_4_k_cu_f72b60a24cuda3std6ranges3__45__cpo4prevE
	.align		8
        /*00c0*/ 	.dword	_ZN34_INTERNAL_901be4bb_4_k_cu_f72b60a24cuda3std6ranges3__45__cpo4dataE
	.align		8
        /*00c8*/ 	.dword	_ZN34_INTERNAL_901be4bb_4_k_cu_f72b60a24cuda3std6ranges3__45__cpo5cdataE
	.align		8
        /*00d0*/ 	.dword	_ZN34_INTERNAL_901be4bb_4_k_cu_f72b60a24cuda3std6ranges3__45__cpo4sizeE
	.align		8
        /*00d8*/ 	.dword	_ZN34_INTERNAL_901be4bb_4_k_cu_f72b60a24cuda3std6ranges3__45__cpo5ssizeE
	.align		8
        /*00e0*/ 	.dword	_ZN34_INTERNAL_901be4bb_4_k_cu_f72b60a24cuda3std6ranges3__45__cpo8distanceE
	.align		8
        /*00e8*/ 	.dword	_ZN34_INTERNAL_901be4bb_4_k_cu_f72b60a26thrust24THRUST_300001_SM_1000_NS6system6detail10sequential3seqE
	.align		8
        /*00f0*/ 	.dword	_ZN34_INTERNAL_901be4bb_4_k_cu_f72b60a26thrust24THRUST_300001_SM_1000_NS12placeholders2_1E
	.align		8
        /*00f8*/ 	.dword	_ZN34_INTERNAL_901be4bb_4_k_cu_f72b60a26thrust24THRUST_300001_SM_1000_NS12placeholders2_2E
	.align		8
        /*0100*/ 	.dword	_ZN34_INTERNAL_901be4bb_4_k_cu_f72b60a26thrust24THRUST_300001_SM_1000_NS12placeholders2_3E
	.align		8
        /*0108*/ 	.dword	_ZN34_INTERNAL_901be4bb_4_k_cu_f72b60a26thrust24THRUST_300001_SM_1000_NS12placeholders2_4E
	.align		8
        /*0110*/ 	.dword	_ZN34_INTERNAL_901be4bb_4_k_cu_f72b60a26thrust24THRUST_300001_SM_1000_NS12placeholders2_5E
	.align		8
        /*0118*/ 	.dword	_ZN34_INTERNAL_901be4bb_4_k_cu_f72b60a26thrust24THRUST_300001_SM_1000_NS12placeholders2_6E
	.align		8
        /*0120*/ 	.dword	_ZN34_INTERNAL_901be4bb_4_k_cu_f72b60a26thrust24THRUST_300001_SM_1000_NS12placeholders2_7E
	.align		8
        /*0128*/ 	.dword	_ZN34_INTERNAL_901be4bb_4_k_cu_f72b60a26thrust24THRUST_300001_SM_1000_NS12placeholders2_8E
	.align		8
        /*0130*/ 	.dword	_ZN34_INTERNAL_901be4bb_4_k_cu_f72b60a26thrust24THRUST_300001_SM_1000_NS12placeholders2_9E
	.align		8
        /*0138*/ 	.dword	_ZN34_INTERNAL_901be4bb_4_k_cu_f72b60a26thrust24THRUST_300001_SM_1000_NS12placeholders3_10E


//--------------------- .text._ZN3cub18CUB_300001_SM_10006detail11EmptyKernelIvEEvv --------------------------
	.section	.text._ZN3cub18CUB_300001_SM_10006detail11EmptyKernelIvEEvv,"ax",@progbits
	.align	128
        .global         _ZN3cub18CUB_300001_SM_10006detail11EmptyKernelIvEEvv
        .type           _ZN3cub18CUB_300001_SM_10006detail11EmptyKernelIvEEvv,@function
        .size           _ZN3cub18CUB_300001_SM_10006detail11EmptyKernelIvEEvv,(.L_x_80 - _ZN3cub18CUB_300001_SM_10006detail11EmptyKernelIvEEvv)
        .other          _ZN3cub18CUB_300001_SM_10006detail11EmptyKernelIvEEvv,@"STO_CUDA_ENTRY STV_DEFAULT"
_ZN3cub18CUB_300001_SM_10006detail11EmptyKernelIvEEvv:
.text._ZN3cub18CUB_300001_SM_10006detail11EmptyKernelIvEEvv:
[----:B------:R-:W-:Y:S01]  /*0000*/  LDC R1, c[0x0][0x37c] ;  /* 0x0000df00ff017b82 */ /* 0x000fe20000000800 */
[----:B------:R-:W-:Y:S05]  /*0010*/  EXIT ;  /* 0x000000000000794d */ /* 0x000fea0003800000 */
.L_x_0:
[----:B------:R-:W-:-:S00]  /*0020*/  BRA `(.L_x_0) ;  /* 0xfffffffc00fc7947 */ /* 0x000fc0000383ffff */
[----:B------:R-:W-:-:S00]  /*0030*/  NOP ;  /* 0x0000000000007918 */ /* 0x000fc00000000000 */
        /* <DEDUP_REMOVED lines=12> */
.L_x_80:


//--------------------- .text._Z11clear_arrayPii  --------------------------
	.section	.text._Z11clear_arrayPii,"ax",@progbits
	.align	128
        .global         _Z11clear_arrayPii
        .type           _Z11clear_arrayPii,@function
        .size           _Z11clear_arrayPii,(.L_x_81 - _Z11clear_arrayPii)
        .other          _Z11clear_arrayPii,@"STO_CUDA_ENTRY STV_DEFAULT"
_Z11clear_arrayPii:
.text._Z11clear_arrayPii:
[----:B------:R-:W-:Y:S01]  /*0000*/  LDC R1, c[0x0][0x37c] ;  /* 0x0000df00ff017b82 */ /* 0x000fe20000000800 */
[----:B------:R-:W0:Y:S07]  /*0010*/  S2R R5, SR_TID.X ;  /* 0x0000000000057919 */ /* 0x000e2e0000002100 */
[----:B------:R-:W0:Y:S01]  /*0020*/  S2UR UR4, SR_CTAID.X ;  /* 0x00000000000479c3 */ /* 0x000e220000002500 */
[----:B------:R-:W1:Y:S07]  /*0030*/  LDCU UR5, c[0x0][0x388] ;  /* 0x00007100ff0577ac */ /* 0x000e6e0008000800 */
[----:B------:R-:W0:Y:S02]  /*0040*/  LDC R0, c[0x0][0x360] ;  /* 0x0000d800ff007b82 */ /* 0x000e240000000800 */
[----:B0-----:R-:W-:-:S05]  /*0050*/  IMAD R5, R0, UR4, R5 ;  /* 0x0000000400057c24 */ /* 0x001fca000f8e0205 */
[----:B-1----:R-:W-:-:S13]  /*0060*/  ISETP.GE.AND P0, PT, R5, UR5, PT ;  /* 0x0000000505007c0c */ /* 0x002fda000bf06270 */
[----:B------:R-:W-:Y:S05]  /*0070*/  @P0 EXIT ;  /* 0x000000000000094d */ /* 0x000fea0003800000 */
[----:B------:R-:W0:Y:S01]  /*0080*/  LDC.64 R2, c[0x0][0x380] ;  /* 0x0000e000ff027b82 */ /* 0x000e220000000a00 */
[----:B------:R-:W1:Y:S01]  /*0090*/  LDCU.64 UR4, c[0x0][0x358] ;  /* 0x00006b00ff0477ac */ /* 0x000e620008000a00 */
[----:B0-----:R-:W-:-:S05]  /*00a0*/  IMAD.WIDE R2, R5, 0x4, R2 ;  /* 0x0000000405027825 */ /* 0x001fca00078e0202 */
[----:B-1----:R-:W-:Y:S01]  /*00b0*/  STG.E desc[UR4][R2.64], RZ ;  /* 0x000000ff02007986 */ /* 0x002fe2000c101904 */
[----:B------:R-:W-:Y:S05]  /*00c0*/  EXIT ;  /* 0x000000000000794d */ /* 0x000fea0003800000 */
.L_x_1:
        /* <DEDUP_REMOVED lines=11> */
.L_x_81:


//--------------------- .text._Z10merge_scanPcPiS0_S0_S0_iS0_ --------------------------
	.section	.text._Z10merge_scanPcPiS0_S0_S0_iS0_,"ax",@progbits
	.align	128
        .global         _Z10merge_scanPcPiS0_S0_S0_iS0_
        .type           _Z10merge_scanPcPiS0_S0_S0_iS0_,@function
        .size           _Z10merge_scanPcPiS0_S0_S0_iS0_,(.L_x_82 - _Z10merge_scanPcPiS0_S0_S0_iS0_)
        .other          _Z10merge_scanPcPiS0_S0_S0_iS0_,@"STO_CUDA_ENTRY STV_DEFAULT"
_Z10merge_scanPcPiS0_S0_S0_iS0_:
.text._Z10merge_scanPcPiS0_S0_S0_iS0_:
[----:B------:R-:W0:Y:S01]  /*0000*/  LDC R1, c[0x0][0x37c] ;  /* 0x0000df00ff017b82 */ /* 0x000e220000000800 */
[----:B------:R-:W1:Y:S01]  /*0010*/  S2R R2, SR_TID.X ;  /* 0x0000000000027919 */ /* 0x000e620000002100 */
[----:B------:R-:W2:Y:S01]  /*0020*/  LDCU.64 UR6, c[0x0][0x358] ;  /* 0x00006b00ff0677ac */ /* 0x000ea20008000a00 */
[----:B------:R-:W-:Y:S01]  /*0030*/  BSSY.RECONVERGENT B0, `(.L_x_2) ;  /* 0x000000b000007945 */ /* 0x000fe20003800200 */
[----:B0-----:R-:W-:Y:S01]  /*0040*/  VIADD R1, R1, 0xffffffb0 ;  /* 0xffffffb001017836 */ /* 0x001fe20000000000 */
[----:B-1----:R-:W-:-:S13]  /*0050*/  ISETP.NE.AND P0, PT, R2, RZ, PT ;  /* 0x000000ff0200720c */ /* 0x002fda0003f05270 */
[----:B--2---:R-:W-:Y:S05]  /*0060*/  @P0 BRA `(.L_x_3) ;  /* 0x00000000001c0947 */ /* 0x004fea0003800000 */
[----:B------:R-:W0:Y:S01]  /*0070*/  LDC.64 R4, c[0x0][0x3a0] ;  /* 0x0000e800ff047b82 */ /* 0x000e220000000a00 */
[----:B------:R-:W-:-:S05]  /*0080*/  IMAD.MOV.U32 R3, RZ, RZ, 0x7fffffff ;  /* 0x7fffffffff037424 */ /* 0x000fca00078e00ff */
[----:B0-----:R-:W2:Y:S02]  /*0090*/  ATOMG.E.INC.STRONG.GPU PT, R4, desc[UR6][R4.64], R3 ;  /* 0x80000003040479a8 */ /* 0x001ea400099ef106 */
[----:B------:R-:W0:Y:S01]  /*00a0*/  S2UR UR5, SR_CgaCtaId ;  /* 0x00000000000579c3 */ /* 0x000e220000008800 */
[----:B------:R-:W-:Y:S02]  /*00b0*/  UMOV UR4, 0x400 ;  /* 0x0000040000047882 */ /* 0x000fe40000000000 */
[----:B0-----:R-:W-:-:S09]  /*00c0*/  ULEA UR4, UR5, UR4, 0x18 ;  /* 0x0000000405047291 */ /* 0x001fd2000f8ec0ff */
[----:B--2---:R0:W-:Y:S03]  /*00d0*/  STS [UR4+0x9e8], R4 ;  /* 0x0009e804ff007988 */ /* 0x0041e60008000804 */
.L_x_3:
[----:B------:R-:W-:Y:S05]  /*00e0*/  BSYNC.RECONVERGENT B0 ;  /* 0x0000000000007941 */ /* 0x000fea0003800200 */
.L_x_2:
[----:B------:R-:W1:Y:S08]  /*00f0*/  S2UR UR5, SR_CgaCtaId ;  /* 0x00000000000579c3 */ /* 0x000e700000008800 */
[----:B------:R-:W-:Y:S01]  /*0100*/  BAR.SYNC.DEFER_BLOCKING 0x0 ;  /* 0x0000000000007b1d */ /* 0x000fe20000010000 */
[----:B------:R-:W-:-:S05]  /*0110*/  R2UR UR11, R1 ;  /* 0x00000000010b72ca */ /* 0x000fca00000e0000 */
[----:B------:R-:W-:Y:S01]  /*0120*/  UMOV UR4, 0x400 ;  /* 0x0000040000047882 */ /* 0x000fe20000000000 */
[----:B------:R-:W2:Y:S01]  /*0130*/  LDCU UR8, c[0x0][0x3a8] ;  /* 0x00007500ff0877ac */ /* 0x000ea20008000800 */
[----:B-1----:R-:W-:-:S09]  /*0140*/  ULEA UR10, UR5, UR4, 0x18 ;  /* 0x00000004050a7291 */ /* 0x002fd2000f8ec0ff */
[----:B------:R-:W2:Y:S02]  /*0150*/  LDS R18, [UR10+0x9e8] ;  /* 0x0009e80aff127984 */ /* 0x000ea40008000800 */
[----:B--2---:R-:W-:Y:S01]  /*0160*/  ISETP.GE.AND P0, PT, R18, UR8, PT ;  /* 0x0000000812007c0c */ /* 0x004fe2000bf06270 */
[----:B------:R-:W1:-:S12]  /*0170*/  LDCU UR8, c[0x0][0x2f8] ;  /* 0x00005f00ff0877ac */ /* 0x000e580008000800 */
[----:B-1----:R-:W-:Y:S05]  /*0180*/  @P0 EXIT ;  /* 0x000000000000094d */ /* 0x002fea0003800000 */
[----:B------:R-:W-:Y:S01]  /*0190*/  UIADD3 UR4, UPT, UPT, UR4, 0x4f0, URZ ;  /* 0x000004f004047890 */ /* 0x000fe2000fffe0ff */
[----:B------:R-:W-:Y:S01]  /*01a0*/  LEA R16, R2, UR10, 0x2 ;  /* 0x0000000a02107c11 */ /* 0x000fe2000f8e10ff */
[----:B------:R-:W-:Y:S02]  /*01b0*/  UIADD3 UR9, UPT, UPT, -UR8, UR11, UR8 ;  /* 0x0000000b08097290 */ /* 0x000fe4000fffe108 */
[----:B------:R-:W-:-:S06]  /*01c0*/  ULEA UR4, UR5, UR4, 0x18 ;  /* 0x0000000405047291 */ /* 0x000fcc000f8ec0ff */
[----:B------:R-:W-:-:S07]  /*01d0*/  LEA R19, R2, UR4, 0x2 ;  /* 0x0000000402137c11 */ /* 0x000fce000f8e10ff */
.L_x_33:
[----:B0-----:R-:W0:Y:S02]  /*01e0*/  LDC.64 R4, c[0x0][0x388] ;  /* 0x0000e200ff047b82 */ /* 0x001e240000000a00 */
[----:B0-----:R-:W-:-:S05]  /*01f0*/  IMAD.WIDE R4, R18, 0x4, R4 ;  /* 0x0000000412047825 */ /* 0x001fca00078e0204 */
[----:B------:R-:W2:Y:S01]  /*0200*/  LDG.E R17, desc[UR6][R4.64] ;  /* 0x0000000604117981 */ /* 0x000ea2000c1e1900 */
[----:B------:R-:W0:Y:S01]  /*0210*/  S2UR UR5, SR_CgaCtaId ;  /* 0x00000000000579c3 */ /* 0x000e220000008800 */
[----:B------:R-:W-:Y:S01]  /*0220*/  UMOV UR4, 0x400 ;  /* 0x0000040000047882 */ /* 0x000fe20000000000 */
[----:B------:R-:W-:Y:S02]  /*0230*/  IMAD.MOV.U32 R6, RZ, RZ, 0x3020100 ;  /* 0x03020100ff067424 */ /* 0x000fe400078e00ff */
[----:B------:R-:W-:Y:S01]  /*0240*/  IMAD.MOV.U32 R7, RZ, RZ, RZ ;  /* 0x000000ffff077224 */ /* 0x000fe200078e00ff */
[----:B0-----:R-:W-:-:S06]  /*0250*/  ULEA UR4, UR5, UR4, 0x18 ;  /* 0x0000000405047291 */ /* 0x001fcc000f8ec0ff */
[----:B------:R-:W-:-:S05]  /*0260*/  IMAD.U32 R15, RZ, RZ, UR4 ;  /* 0x00000004ff0f7e24 */ /* 0x000fca000f8e00ff */
[----:B------:R0:W-:Y:S01]  /*0270*/  STS.64 [R15+0x9e0], R6 ;  /* 0x0009e0060f007388 */ /* 0x0001e20000000a00 */
[----:B--2---:R-:W-:-:S13]  /*0280*/  ISETP.GE.AND P0, PT, R17, -0xff, PT ;  /* 0xffffff011100780c */ /* 0x004fda0003f06270 */
[----:B0-----:R-:W-:Y:S05]  /*0290*/  @!P0 BRA `(.L_x_4) ;  /* 0x0000002800dc8947 */ /* 0x001fea0003800000 */
[----:B------:R-:W0:Y:S01]  /*02a0*/  LDC.64 R4, c[0x0][0x390] ;  /* 0x0000e400ff047b82 */ /* 0x000e220000000a00 */
[----:B------:R-:W-:Y:S01]  /*02b0*/  SHF.R.S32.HI R0, RZ, 0x1f, R17 ;  /* 0x0000001fff007819 */ /* 0x000fe20000011411 */
[----:B------:R-:W-:Y:S01]  /*02c0*/  IMAD.MOV.U32 R7, RZ, RZ, 0x1 ;  /* 0x00000001ff077424 */ /* 0x000fe200078e00ff */
[----:B------:R-:W1:Y:S01]  /*02d0*/  LDCU.64 UR10, c[0x0][0x380] ;  /* 0x00007000ff0a77ac */ /* 0x000e620008000a00 */
[----:B0-----:R-:W-:-:S06]  /*02e0*/  IMAD.WIDE R4, R18, 0x4, R4 ;  /* 0x0000000412047825 */ /* 0x001fcc00078e0204 */
[----:B------:R-:W2:Y:S01]  /*02f0*/  LDG.E R5, desc[UR6][R4.64] ;  /* 0x0000000604057981 */ /* 0x000ea2000c1e1900 */
[----:B------:R-:W-:Y:S01]  /*0300*/  LEA.HI R0, R0, R17, RZ, 0x8 ;  /* 0x0000001100007211 */ /* 0x000fe200078f40ff */
[----:B------:R-:W-:Y:S01]  /*0310*/  IMAD.MOV.U32 R6, RZ, RZ, 0x2 ;  /* 0x00000002ff067424 */ /* 0x000fe200078e00ff */
[----:B------:R-:W-:Y:S01]  /*0320*/  PRMT R8, RZ, 0x7610, R8 ;  /* 0x00007610ff087816 */ /* 0x000fe20000000008 */
[----:B------:R-:W-:Y:S01]  /*0330*/  IMAD.MOV.U32 R3, RZ, RZ, 0x3 ;  /* 0x00000003ff037424 */ /* 0x000fe200078e00ff */
[----:B------:R-:W-:Y:S01]  /*0340*/  SHF.R.S32.HI R0, RZ, 0x8, R0 ;  /* 0x00000008ff007819 */ /* 0x000fe20000011400 */
[----:B------:R-:W-:-:S04]  /*0350*/  IMAD.MOV.U32 R14, RZ, RZ, R2 ;  /* 0x000000ffff0e7224 */ /* 0x000fc800078e0002 */
[----:B------:R-:W-:Y:S02]  /*0360*/  IMAD.MOV R0, RZ, RZ, -R0 ;  /* 0x000000ffff007224 */ /* 0x000fe400078e0a00 */
[----:B-12---:R-:W-:-:S07]  /*0370*/  IMAD.IADD R13, R5, 0x1, R2 ;  /* 0x00000001050d7824 */ /* 0x006fce00078e0202 */
.L_x_30:
[----:B------:R-:W0:Y:S01]  /*0380*/  S2R R15, SR_CgaCtaId ;  /* 0x00000000000f7919 */ /* 0x000e220000008800 */
[----:B------:R-:W-:Y:S01]  /*0390*/  ISETP.GE.AND P0, PT, R14, R17, PT ;  /* 0x000000110e00720c */ /* 0x000fe20003f06270 */
[----:B------:R-:W-:Y:S01]  /*03a0*/  BSSY.RECONVERGENT B0, `(.L_x_5) ;  /* 0x0000026000007945 */ /* 0x000fe20003800200 */
[----:B------:R-:W-:Y:S01]  /*03b0*/  MOV R4, 0x400 ;  /* 0x0000040000047802 */ /* 0x000fe20000000f00 */
[----:B------:R-:W1:Y:S01]  /*03c0*/  S2R R10, SR_SWINHI ;  /* 0x00000000000a7919 */ /* 0x000e620000002f00 */
[----:B------:R-:W-:-:S09]  /*03d0*/  PRMT R12, RZ, 0x7610, R12 ;  /* 0x00007610ff0c7816 */ /* 0x000fd2000000000c */
[----:B------:R-:W-:Y:S05]  /*03e0*/  @P0 BRA `(.L_x_6) ;  /* 0x0000000000840947 */ /* 0x000fea0003800000 */
[C---:B------:R-:W-:Y:S02]  /*03f0*/  IADD3 R6, P0, PT, R13.reuse, UR10, RZ ;  /* 0x0000000a0d067c10 */ /* 0x040fe4000ff1e0ff */
[----:B------:R-:W-:Y:S02]  /*0400*/  LOP3.LUT R3, R2, 0xff, RZ, 0xc0, !PT ;  /* 0x000000ff02037812 */ /* 0x000fe400078ec0ff */
[----:B------:R-:W-:Y:S02]  /*0410*/  LEA.HI.X.SX32 R7, R13, UR11, 0x1, P0 ;  /* 0x0000000b0d077c11 */ /* 0x000fe400080f0eff */
[----:B------:R-:W-:-:S03]  /*0420*/  ISETP.NE.AND P0, PT, R3, RZ, PT ;  /* 0x000000ff0300720c */ /* 0x000fc60003f05270 */
[----:B------:R2:W5:Y:S10]  /*0430*/  LDG.E.U8 R12, desc[UR6][R6.64] ;  /* 0x00000006060c7981 */ /* 0x000574000c1e1100 */
[----:B------:R-:W3:Y:S01]  /*0440*/  @!P0 S2R R8, SR_CgaCtaId ;  /* 0x0000000000088919 */ /* 0x000ee20000008800 */
[----:B------:R-:W-:-:S04]  /*0450*/  @!P0 MOV R3, 0x400 ;  /* 0x0000040000038802 */ /* 0x000fc80000000f00 */
[----:B---3--:R-:W-:-:S05]  /*0460*/  @!P0 LEA R11, R8, R3, 0x18 ;  /* 0x00000003080b8211 */ /* 0x008fca00078ec0ff */
[----:B------:R-:W3:Y:S02]  /*0470*/  @!P0 LDS R3, [R11+0x9e0] ;  /* 0x0009e0000b038984 */ /* 0x000ee40000000800 */
[C---:B---3--:R-:W-:Y:S02]  /*0480*/  @!P0 PRMT R5, R3.reuse, 0x7771, RZ ;  /* 0x0000777103058816 */ /* 0x048fe400000000ff */
[C---:B------:R-:W-:Y:S02]  /*0490*/  @!P0 PRMT R9, R3.reuse, 0x7772, RZ ;  /* 0x0000777203098816 */ /* 0x040fe400000000ff */
[C---:B------:R-:W-:Y:S02]  /*04a0*/  @!P0 PRMT R8, R3.reuse, 0x7770, RZ ;  /* 0x0000777003088816 */ /* 0x040fe400000000ff */
[----:B------:R-:W-:Y:S02]  /*04b0*/  @!P0 PRMT R3, R3, 0x7773, RZ ;  /* 0x0000777303038816 */ /* 0x000fe400000000ff */
[----:B--2---:R-:W-:-:S02]  /*04c0*/  @!P0 PRMT R7, R5, 0x7610, R7 ;  /* 0x0000761005078816 */ /* 0x004fc40000000007 */
[----:B------:R-:W-:Y:S01]  /*04d0*/  @!P0 PRMT R6, R9, 0x7610, R6 ;  /* 0x0000761009068816 */ /* 0x000fe20000000006 */
[----:B------:R-:W-:Y:S06]  /*04e0*/  @!P0 BRA `(.L_x_6) ;  /* 0x0000000000448947 */ /* 0x000fec0003800000 */
[----:B-----5:R-:W-:-:S04]  /*04f0*/  LOP3.LUT R3, R12, 0xffff, RZ, 0xc0, !PT ;  /* 0x0000ffff0c037812 */ /* 0x020fc800078ec0ff */
[----:B------:R-:W-:-:S05]  /*0500*/  PRMT R3, R3, 0x8880, RZ ;  /* 0x0000888003037816 */ /* 0x000fca00000000ff */
[C---:B------:R-:W-:Y:S02]  /*0510*/  VIADD R6, R3.reuse, 0x100 ;  /* 0x0000010003067836 */ /* 0x040fe40000000000 */
[C---:B------:R-:W-:Y:S02]  /*0520*/  VIADD R7, R3.reuse, 0x200 ;  /* 0x0000020003077836 */ /* 0x040fe40000000000 */
[C---:B------:R-:W-:Y:S02]  /*0530*/  VIADD R8, R3.reuse, 0x300 ;  /* 0x0000030003087836 */ /* 0x040fe40000000000 */
[----:B------:R-:W-:Y:S02]  /*0540*/  IMAD.SHL.U32 R5, R3, 0x4, RZ ;  /* 0x0000000403057824 */ /* 0x000fe400078e00ff */
[----:B------:R-:W-:Y:S02]  /*0550*/  IMAD.SHL.U32 R9, R6, 0x4, RZ ;  /* 0x0000000406097824 */ /* 0x000fe400078e00ff */
[----:B------:R-:W-:-:S02]  /*0560*/  IMAD.SHL.U32 R11, R7, 0x4, RZ ;  /* 0x00000004070b7824 */ /* 0x000fc400078e00ff */
[----:B------:R-:W-:Y:S01]  /*0570*/  IMAD.SHL.U32 R20, R8, 0x4, RZ ;  /* 0x0000000408147824 */ /* 0x000fe200078e00ff */
[----:B------:R-:W2:Y:S08]  /*0580*/  LDC.U8 R5, c[0x3][R5] ;  /* 0x00c0000005057b82 */ /* 0x000eb00000000000 */
[----:B------:R-:W3:Y:S08]  /*0590*/  LDC.U8 R9, c[0x3][R9] ;  /* 0x00c0000009097b82 */ /* 0x000ef00000000000 */
[----:B------:R-:W4:Y:S08]  /*05a0*/  LDC.U8 R11, c[0x3][R11] ;  /* 0x00c000000b0b7b82 */ /* 0x000f300000000000 */
[----:B------:R-:W0:Y:S01]  /*05b0*/  LDC.U8 R20, c[0x3][R20] ;  /* 0x00c0000014147b82 */ /* 0x000e220000000000 */
[----:B--2---:R-:W-:-:S02]  /*05c0*/  PRMT R8, R5, 0x7610, R8 ;  /* 0x0000761005087816 */ /* 0x004fc40000000008 */
[----:B---3--:R-:W-:Y:S02]  /*05d0*/  PRMT R7, R9, 0x7610, R7 ;  /* 0x0000761009077816 */ /* 0x008fe40000000007 */
[----:B----4-:R-:W-:Y:S02]  /*05e0*/  PRMT R6, R11, 0x7610, R6 ;  /* 0x000076100b067816 */ /* 0x010fe40000000006 */
[----:B0-----:R-:W-:-:S07]  /*05f0*/  PRMT R3, R20, 0x7610, R3 ;  /* 0x0000761014037816 */ /* 0x001fce0000000003 */
.L_x_6:
[----:B------:R-:W-:Y:S05]  /*0600*/  BSYNC.RECONVERGENT B0 ;  /* 0x0000000000007941 */ /* 0x000fea0003800200 */
.L_x_5:
[----:B------:R-:W-:Y:S01]  /*0610*/  LOP3.LUT R3, R3, 0xffff, RZ, 0xc0, !PT ;  /* 0x0000ffff03037812 */ /* 0x000fe200078ec0ff */
[----:B------:R-:W-:Y:S01]  /*0620*/  BAR.SYNC.DEFER_BLOCKING 0x0 ;  /* 0x0000000000007b1d */ /* 0x000fe20000010000 */
[----:B------:R-:W-:Y:S01]  /*0630*/  LOP3.LUT R6, R6, 0xffff, RZ, 0xc0, !PT ;  /* 0x0000ffff06067812 */ /* 0x000fe200078ec0ff */
[----:B------:R-:W-:Y:S01]  /*0640*/  IMAD.MOV.U32 R5, RZ, RZ, 0x3020100 ;  /* 0x03020100ff057424 */ /* 0x000fe200078e00ff */
[----:B------:R-:W-:Y:S01]  /*0650*/  LOP3.LUT R7, R7, 0xffff, RZ, 0xc0, !PT ;  /* 0x0000ffff07077812 */ /* 0x000fe200078ec0ff */
[----:B------:R-:W-:Y:S01]  /*0660*/  VIADD R0, R0, 0x1 ;  /* 0x0000000100007836 */ /* 0x000fe20000000000 */
[----:B------:R-:W-:Y:S01]  /*0670*/  LOP3.LUT R8, R8, 0xffff, RZ, 0xc0, !PT ;  /* 0x0000ffff08087812 */ /* 0x000fe200078ec0ff */
[----:B------:R-:W-:Y:S01]  /*0680*/  IMAD.MOV.U32 R20, RZ, RZ, R14 ;  /* 0x000000ffff147224 */ /* 0x000fe200078e000e */
[----:B------:R-:W-:Y:S02]  /*0690*/  PRMT R3, R6, 0x3340, R3 ;  /* 0x0000334006037816 */ /* 0x000fe40000000003 */
[----:B------:R-:W-:-:S02]  /*06a0*/  PRMT R8, R8, 0x3340, R7 ;  /* 0x0000334008087816 */ /* 0x000fc40000000007 */
[----:B0-----:R-:W-:Y:S01]  /*06b0*/  LEA R15, R15, R4, 0x18 ;  /* 0x000000040f0f7211 */ /* 0x001fe200078ec0ff */
[----:B------:R-:W-:Y:S01]  /*06c0*/  IMAD.MOV.U32 R4, RZ, RZ, 0x3020100 ;  /* 0x03020100ff047424 */ /* 0x000fe200078e00ff */
[----:B------:R-:W-:Y:S01]  /*06d0*/  PRMT R9, R8, 0x5410, R3 ;  /* 0x0000541008097816 */ /* 0x000fe20000000003 */
[----:B------:R-:W-:Y:S01]  /*06e0*/  IMAD.MOV.U32 R3, RZ, RZ, 0x3020100 ;  /* 0x03020100ff037424 */ /* 0x000fe200078e00ff */
[----:B------:R-:W-:Y:S02]  /*06f0*/  MOV R6, R15 ;  /* 0x0000000f00067202 */ /* 0x000fe40000000f00 */
[----:B-1----:R-:W-:Y:S01]  /*0700*/  MOV R7, R10 ;  /* 0x0000000a00077202 */ /* 0x002fe20000000f00 */
[----:B------:R0:W-:Y:S01]  /*0710*/  STL.64 [R1+0x30], R4 ;  /* 0x0000300401007387 */ /* 0x0001e20000100a00 */
[----:B------:R-:W-:Y:S02]  /*0720*/  ISETP.GT.U32.AND P0, PT, R2, 0x1c, PT ;  /* 0x0000001c0200780c */ /* 0x000fe40003f04070 */
[----:B------:R-:W-:Y:S01]  /*0730*/  ISETP.NE.AND P1, PT, R0, 0x1, PT ;  /* 0x000000010000780c */ /* 0x000fe20003f25270 */
[----:B------:R0:W-:Y:S04]  /*0740*/  STL.64 [R1+0x38], R4 ;  /* 0x0000380401007387 */ /* 0x0001e80000100a00 */
[----:B------:R0:W-:Y:S04]  /*0750*/  STL.64 [R1+0x40], R4 ;  /* 0x0000400401007387 */ /* 0x0001e80000100a00 */
[----:B------:R0:W-:Y:S04]  /*0760*/  STL.64 [R1+0x28], R2 ;  /* 0x0000280201007387 */ /* 0x0001e80000100a00 */
[----:B------:R0:W-:Y:S04]  /*0770*/  STL.64 [R1+0x20], R6 ;  /* 0x0000200601007387 */ /* 0x0001e80000100a00 */
[----:B------:R0:W-:Y:S01]  /*0780*/  STS [R16+0xc0], R9 ;  /* 0x0000c00910007388 */ /* 0x0001e20000000800 */
[----:B------:R-:W-:Y:S06]  /*0790*/  BAR.SYNC.DEFER_BLOCKING 0x0 ;  /* 0x0000000000007b1d */ /* 0x000fec0000010000 */
[----:B------:R-:W-:Y:S05]  /*07a0*/  @P0 BRA `(.L_x_7) ;  /* 0x0000001c00ac0947 */ /* 0x000fea0003800000 */
[----:B0-----:R-:W-:-:S04]  /*07b0*/  VIADD R3, R16, 0xc0 ;  /* 0x000000c010037836 */ /* 0x001fc80000000000 */
[----:B------:R-:W-:-:S05]  /*07c0*/  IMAD R21, R2, 0x20, R3 ;  /* 0x0000002002157824 */ /* 0x000fca00078e0203 */
[----:B------:R-:W0:Y:S04]  /*07d0*/  LDS R22, [R21] ;  /* 0x0000000015167984 */ /* 0x000e280000000800 */
[----:B------:R-:W1:Y:S04]  /*07e0*/  LDS R8, [R21+0x4] ;  /* 0x0000040015087984 */ /* 0x000e680000000800 */
[----:B------:R-:W2:Y:S04]  /*07f0*/  LDS R9, [R21+0x8] ;  /* 0x0000080015097984 */ /* 0x000ea80000000800 */
[----:B------:R-:W-:Y:S04]  /*0800*/  LDS R10, [R21+0xc] ;  /* 0x00000c00150a7984 */ /* 0x000fe80000000800 */
[----:B------:R-:W3:Y:S04]  /*0810*/  LDS R11, [R21+0x10] ;  /* 0x00001000150b7984 */ /* 0x000ee80000000800 */
[----:B------:R-:W-:Y:S04]  /*0820*/  LDS R4, [R21+0x14] ;  /* 0x0000140015047984 */ /* 0x000fe80000000800 */
[----:B------:R-:W4:Y:S04]  /*0830*/  LDS R5, [R21+0x18] ;  /* 0x0000180015057984 */ /* 0x000f280000000800 */
[----:B------:R-:W-:Y:S04]  /*0840*/  LDS R6, [R21+0x1c] ;  /* 0x00001c0015067984 */ /* 0x000fe80000000800 */
[----:B------:R-:W4:Y:S01]  /*0850*/  LDS R7, [R21+0x20] ;  /* 0x0000200015077984 */ /* 0x000f220000000800 */
[----:B0-----:R-:W-:-:S03]  /*0860*/  PRMT R24, R22, 0x7771, RZ ;  /* 0x0000777116187816 */ /* 0x001fc600000000ff */
[----:B------:R0:W-:Y:S01]  /*0870*/  STL [R1+0x2c], R22 ;  /* 0x00002c1601007387 */ /* 0x0001e20000100800 */
[C---:B------:R-:W-:Y:S02]  /*0880*/  PRMT R23, R22.reuse, 0x7770, RZ ;  /* 0x0000777016177816 */ /* 0x040fe400000000ff */
[C---:B------:R-:W-:Y:S01]  /*0890*/  PRMT R25, R22.reuse, 0x7772, RZ ;  /* 0x0000777216197816 */ /* 0x040fe200000000ff */
[----:B-1----:R-:W-:Y:S01]  /*08a0*/  STL [R1+0x1c], R8 ;  /* 0x00001c0801007387 */ /* 0x002fe20000100800 */
[----:B------:R-:W-:Y:S02]  /*08b0*/  PRMT R26, R22, 0x7773, RZ ;  /* 0x00007773161a7816 */ /* 0x000fe400000000ff */
[----:B------:R-:W-:Y:S01]  /*08c0*/  LOP3.LUT R28, R24, 0xff, RZ, 0xc0, !PT ;  /* 0x000000ff181c7812 */ /* 0x000fe200078ec0ff */
[----:B--2---:R1:W-:Y:S01]  /*08d0*/  STL.64 [R1+0x30], R8 ;  /* 0x0000300801007387 */ /* 0x0043e20000100a00 */
[----:B------:R-:W-:Y:S02]  /*08e0*/  LOP3.LUT R23, R23, 0xff, RZ, 0xc0, !PT ;  /* 0x000000ff17177812 */ /* 0x000fe400078ec0ff */
[----:B------:R-:W-:Y:S01]  /*08f0*/  LOP3.LUT R24, R25, 0xff, RZ, 0xc0, !PT ;  /* 0x000000ff19187812 */ /* 0x000fe200078ec0ff */
[C---:B0-----:R-:W-:Y:S01]  /*0900*/  IMAD.IADD R22, R1.reuse, 0x1, R28 ;  /* 0x0000000101167824 */ /* 0x041fe200078e021c */
[----:B------:R-:W-:Y:S01]  /*0910*/  LOP3.LUT R26, R26, 0xff, RZ, 0xc0, !PT ;  /* 0x000000ff1a1a7812 */ /* 0x000fe200078ec0ff */
[C---:B------:R-:W-:Y:S01]  /*0920*/  IMAD.IADD R23, R1.reuse, 0x1, R23 ;  /* 0x0000000101177824 */ /* 0x040fe200078e0217 */
[----:B---3--:R-:W-:Y:S01]  /*0930*/  STL.64 [R1+0x38], R10 ;  /* 0x0000380a01007387 */ /* 0x008fe20000100a00 */
[----:B------:R-:W-:-:S02]  /*0940*/  IMAD.IADD R27, R1, 0x1, R24 ;  /* 0x00000001011b7824 */ /* 0x000fc400078e0218 */
[C---:B------:R-:W-:Y:S01]  /*0950*/  IMAD.IADD R25, R1.reuse, 0x1, R26 ;  /* 0x0000000101197824 */ /* 0x040fe200078e021a */
[----:B----4-:R-:W-:Y:S04]  /*0960*/  STL.64 [R1+0x40], R4 ;  /* 0x0000400401007387 */ /* 0x010fe80000100a00 */
[----:B------:R-:W-:Y:S04]  /*0970*/  STL.64 [R1+0x48], R6 ;  /* 0x0000480601007387 */ /* 0x000fe80000100a00 */
[----:B-1----:R-:W2:Y:S04]  /*0980*/  LDL.U8 R8, [R23+0x1c] ;  /* 0x00001c0017087983 */ /* 0x002ea80000100000 */
[----:B------:R-:W3:Y:S04]  /*0990*/  LDL.U8 R22, [R22+0x1c] ;  /* 0x00001c0016167983 */ /* 0x000ee80000100000 */
[----:B------:R-:W4:Y:S04]  /*09a0*/  LDL.U8 R24, [R27+0x1c] ;  /* 0x00001c001b187983 */ /* 0x000f280000100000 */
[----:B------:R-:W4:Y:S04]  /*09b0*/  LDL.U8 R26, [R25+0x1c] ;  /* 0x00001c00191a7983 */ /* 0x000f280000100000 */
[----:B------:R0:W-:Y:S01]  /*09c0*/  STL [R1+0x18], R9 ;  /* 0x0000180901007387 */ /* 0x0001e20000100800 */
[----:B--2---:R-:W-:-:S02]  /*09d0*/  IMAD.IADD R8, R1, 0x1, R8 ;  /* 0x0000000101087824 */ /* 0x004fc400078e0208 */
[----:B---3--:R-:W-:-:S04]  /*09e0*/  IMAD.IADD R23, R1, 0x1, R22 ;  /* 0x0000000101177824 */ /* 0x008fc800078e0216 */
[----:B------:R-:W2:Y:S01]  /*09f0*/  LDL.U8 R8, [R8+0x18] ;  /* 0x0000180008087983 */ /* 0x000ea20000100000 */
[----:B----4-:R-:W-:-:S03]  /*0a00*/  IMAD.IADD R29, R1, 0x1, R24 ;  /* 0x00000001011d7824 */ /* 0x010fc600078e0218 */
[----:B------:R2:W3:Y:S01]  /*0a10*/  LDL.U8 R22, [R23+0x18] ;  /* 0x0000180017167983 */ /* 0x0004e20000100000 */
[----:B------:R-:W-:-:S03]  /*0a20*/  IMAD.IADD R28, R1, 0x1, R26 ;  /* 0x00000001011c7824 */ /* 0x000fc600078e021a */
[----:B------:R-:W4:Y:S04]  /*0a30*/  LDL.U8 R24, [R29+0x18] ;  /* 0x000018001d187983 */ /* 0x000f280000100000 */
[----:B------:R-:W4:Y:S04]  /*0a40*/  LDL.U8 R26, [R28+0x18] ;  /* 0x000018001c1a7983 */ /* 0x000f280000100000 */
[----:B------:R1:W-:Y:S01]  /*0a50*/  STL [R1+0x14], R10 ;  /* 0x0000140a01007387 */ /* 0x0003e20000100800 */
[C---:B--2---:R-:W-:Y:S02]  /*0a60*/  IMAD.IADD R23, R1.reuse, 0x1, R8 ;  /* 0x0000000101177824 */ /* 0x044fe400078e0208 */
[----:B---3--:R-:W-:-:S03]  /*0a70*/  IMAD.IADD R22, R1, 0x1, R22 ;  /* 0x0000000101167824 */ /* 0x008fc600078e0216 */
[----:B------:R-:W2:Y:S01]  /*0a80*/  LDL.U8 R8, [R23+0x14] ;  /* 0x0000140017087983 */ /* 0x000ea20000100000 */
[----:B----4-:R-:W-:-:S03]  /*0a90*/  IMAD.IADD R27, R1, 0x1, R24 ;  /* 0x00000001011b7824 */ /* 0x010fc600078e0218 */
[----:B------:R-:W0:Y:S01]  /*0aa0*/  LDL.U8 R22, [R22+0x14] ;  /* 0x0000140016167983 */ /* 0x000e220000100000 */
[----:B------:R-:W-:-:S03]  /*0ab0*/  IMAD.IADD R25, R1, 0x1, R26 ;  /* 0x0000000101197824 */ /* 0x000fc600078e021a */
[----:B------:R-:W3:Y:S04]  /*0ac0*/  LDL.U8 R24, [R27+0x14] ;  /* 0x000014001b187983 */ /* 0x000ee80000100000 */
[----:B------:R-:W4:Y:S04]  /*0ad0*/  LDL.U8 R26, [R25+0x14] ;  /* 0x00001400191a7983 */ /* 0x000f280000100000 */
[----:B------:R0:W-:Y:S01]  /*0ae0*/  STL [R1+0x10], R11 ;  /* 0x0000100b01007387 */ /* 0x0001e20000100800 */
[C---:B--2---:R-:W-:Y:S02]  /*0af0*/  IMAD.IADD R8, R1.reuse, 0x1, R8 ;  /* 0x0000000101087824 */ /* 0x044fe400078e0208 */
[----:B0-----:R-:W-:-:S04]  /*0b00*/  IMAD.IADD R9, R1, 0x1, R22 ;  /* 0x0000000101097824 */ /* 0x001fc800078e0216 */
[----:B------:R-:W5:Y:S01]  /*0b10*/  LDL.U8 R8, [R8+0x10] ;  /* 0x0000100008087983 */ /* 0x000f620000100000 */
[----:B---3--:R-:W-:-:S03]  /*0b20*/  IMAD.IADD R24, R1, 0x1, R24 ;  /* 0x0000000101187824 */ /* 0x008fc600078e0218 */
[----:B------:R-:W5:Y:S01]  /*0b30*/  LDL.U8 R9, [R9+0x10] ;  /* 0x0000100009097983 */ /* 0x000f620000100000 */
[----:B----4-:R-:W-:-:S03]  /*0b40*/  IMAD.IADD R26, R1, 0x1, R26 ;  /* 0x00000001011a7824 */ /* 0x010fc600078e021a */
[----:B-1----:R0:W5:Y:S04]  /*0b50*/  LDL.U8 R10, [R24+0x10] ;  /* 0x00001000180a7983 */ /* 0x0021680000100000 */
[----:B------:R0:W5:Y:S01]  /*0b60*/  LDL.U8 R23, [R26+0x10] ;  /* 0x000010001a177983 */ /* 0x0001620000100000 */
[----:B------:R-:W1:Y:S01]  /*0b70*/  S2R R22, SR_LANEID ;  /* 0x0000000000167919 */ /* 0x000e620000000000 */
[----:B------:R-:W-:Y:S01]  /*0b80*/  ISETP.GT.U32.AND P2, PT, R2, 0x1b, PT ;  /* 0x0000001b0200780c */ /* 0x000fe20003f44070 */
[----:B------:R-:W-:Y:S01]  /*0b90*/  BSSY.RECONVERGENT B0, `(.L_x_8) ;  /* 0x000001e000007945 */ /* 0x000fe20003800200 */
[----:B-1----:R-:W-:-:S05]  /*0ba0*/  IMAD.HI.U32 R25, R22, -0x72c234f7, RZ ;  /* 0x8d3dcb0916197827 */ /* 0x002fca00078e00ff */
[----:B------:R-:W-:-:S06]  /*0bb0*/  SHF.R.U32.HI R25, RZ, 0x4, R25 ;  /* 0x00000004ff197819 */ /* 0x000fcc0000011619 */
[----:B0-----:R-:W-:Y:S05]  /*0bc0*/  @P2 BRA `(.L_x_9) ;  /* 0x0000000000682947 */ /* 0x001fea0003800000 */
[----:B-----5:R-:W-:Y:S01]  /*0bd0*/  LOP3.LUT R26, R8, 0xff, RZ, 0xc0, !PT ;  /* 0x000000ff081a7812 */ /* 0x020fe200078ec0ff */
[----:B------:R0:W-:Y:S01]  /*0be0*/  STL [R1+0xc], R4 ;  /* 0x00000c0401007387 */ /* 0x0001e20000100800 */
[----:B------:R-:W-:Y:S02]  /*0bf0*/  LOP3.LUT R24, R9, 0xff, RZ, 0xc0, !PT ;  /* 0x000000ff09187812 */ /* 0x000fe400078ec0ff */
[----:B------:R-:W-:Y:S01]  /*0c00*/  LOP3.LUT R10, R10, 0xff, RZ, 0xc0, !PT ;  /* 0x000000ff0a0a7812 */ /* 0x000fe200078ec0ff */
[----:B------:R-:W-:Y:S01]  /*0c10*/  IMAD.IADD R27, R1, 0x1, R26 ;  /* 0x00000001011b7824 */ /* 0x000fe200078e021a */
[----:B------:R-:W-:Y:S01]  /*0c20*/  LOP3.LUT R8, R23, 0xff, RZ, 0xc0, !PT ;  /* 0x000000ff17087812 */ /* 0x000fe200078ec0ff */
[C---:B------:R-:W-:Y:S02]  /*0c30*/  IMAD.IADD R9, R1.reuse, 0x1, R24 ;  /* 0x0000000101097824 */ /* 0x040fe400078e0218 */
[C---:B------:R-:W-:Y:S02]  /*0c40*/  IMAD.IADD R23, R1.reuse, 0x1, R10 ;  /* 0x0000000101177824 */ /* 0x040fe400078e020a */
[----:B------:R-:W-:-:S02]  /*0c50*/  IMAD.IADD R11, R1, 0x1, R8 ;  /* 0x00000001010b7824 */ /* 0x000fc400078e0208 */
[----:B------:R-:W2:Y:S04]  /*0c60*/  LDL.U8 R8, [R27+0xc] ;  /* 0x00000c001b087983 */ /* 0x000ea80000100000 */
[----:B------:R-:W3:Y:S04]  /*0c70*/  LDL.U8 R10, [R23+0xc] ;  /* 0x00000c00170a7983 */ /* 0x000ee80000100000 */
[----:B------:R-:W4:Y:S04]  /*0c80*/  LDL.U8 R9, [R9+0xc] ;  /* 0x00000c0009097983 */ /* 0x000f280000100000 */
[----:B------:R-:W4:Y:S04]  /*0c90*/  LDL.U8 R11, [R11+0xc] ;  /* 0x00000c000b0b7983 */ /* 0x000f280000100000 */
[----:B------:R0:W-:Y:S01]  /*0ca0*/  STL [R1+0x8], R5 ;  /* 0x0000080501007387 */ /* 0x0001e20000100800 */
[----:B--2---:R-:W-:-:S02]  /*0cb0*/  LOP3.LUT R8, R8, 0xff, RZ, 0xc0, !PT ;  /* 0x000000ff08087812 */ /* 0x004fc400078ec0ff */
[----:B---3--:R-:W-:Y:S02]  /*0cc0*/  LOP3.LUT R10, R10, 0xff, RZ, 0xc0, !PT ;  /* 0x000000ff0a0a7812 */ /* 0x008fe400078ec0ff */
[----:B----4-:R-:W-:Y:S02]  /*0cd0*/  LOP3.LUT R24, R9, 0xff, RZ, 0xc0, !PT ;  /* 0x000000ff09187812 */ /* 0x010fe400078ec0ff */
[----:B------:R-:W-:Y:S01]  /*0ce0*/  LOP3.LUT R26, R11, 0xff, RZ, 0xc0, !PT ;  /* 0x000000ff0b1a7812 */ /* 0x000fe200078ec0ff */
[C---:B------:R-:W-:Y:S02]  /*0cf0*/  IMAD.IADD R8, R1.reuse, 0x1, R8 ;  /* 0x0000000101087824 */ /* 0x040fe400078e0208 */
[C---:B------:R-:W-:Y:S02]  /*0d00*/  IMAD.IADD R10, R1.reuse, 0x1, R10 ;  /* 0x00000001010a7824 */ /* 0x040fe400078e020a */
[C---:B------:R-:W-:Y:S02]  /*0d10*/  IMAD.IADD R24, R1.reuse, 0x1, R24 ;  /* 0x0000000101187824 */ /* 0x040fe400078e0218 */
[----:B------:R-:W-:Y:S01]  /*0d20*/  IMAD.IADD R26, R1, 0x1, R26 ;  /* 0x00000001011a7824 */ /* 0x000fe200078e021a */
[----:B------:R-:W5:Y:S04]  /*0d30*/  LDL.U8 R8, [R8+0x8] ;  /* 0x0000080008087983 */ /* 0x000f680000100000 */
[----:B------:R0:W5:Y:S04]  /*0d40*/  LDL.U8 R9, [R24+0x8] ;  /* 0x0000080018097983 */ /* 0x0001680000100000 */
[----:B------:R-:W5:Y:S04]  /*0d50*/  LDL.U8 R10, [R10+0x8] ;  /* 0x000008000a0a7983 */ /* 0x000f680000100000 */
[----:B------:R0:W5:Y:S02]  /*0d60*/  LDL.U8 R23, [R26+0x8] ;  /* 0x000008001a177983 */ /* 0x0001640000100000 */
.L_x_9:
[----:B------:R-:W-:Y:S05]  /*0d70*/  BSYNC.RECONVERGENT B0 ;  /* 0x0000000000007941 */ /* 0x000fea0003800200 */
.L_x_8:
[----:B------:R-:W-:Y:S04]  /*0d80*/  BSSY.RECONVERGENT B0, `(.L_x_10) ;  /* 0x0000019000007945 */ /* 0x000fe80003800200 */
[----:B------:R-:W-:Y:S05]  /*0d90*/  @P2 BRA `(.L_x_11) ;  /* 0x00000000005c2947 */ /* 0x000fea0003800000 */
[----:B-----5:R-:W-:Y:S01]  /*0da0*/  LOP3.LUT R8, R8, 0xff, RZ, 0xc0, !PT ;  /* 0x000000ff08087812 */ /* 0x020fe200078ec0ff */
[----:B------:R1:W-:Y:S01]  /*0db0*/  STL [R1+0x4], R6 ;  /* 0x0000040601007387 */ /* 0x0003e20000100800 */
[----:B------:R-:W-:Y:S02]  /*0dc0*/  LOP3.LUT R10, R10, 0xff, RZ, 0xc0, !PT ;  /* 0x000000ff0a0a7812 */ /* 0x000fe400078ec0ff */
[----:B0-----:R-:W-:Y:S01]  /*0dd0*/  LOP3.LUT R4, R9, 0xff, RZ, 0xc0, !PT ;  /* 0x000000ff09047812 */ /* 0x001fe200078ec0ff */
[----:B------:R-:W-:Y:S01]  /*0de0*/  IMAD.IADD R8, R1, 0x1, R8 ;  /* 0x0000000101087824 */ /* 0x000fe200078e0208 */
[----:B------:R-:W-:Y:S01]  /*0df0*/  LOP3.LUT R24, R23, 0xff, RZ, 0xc0, !PT ;  /* 0x000000ff17187812 */ /* 0x000fe200078ec0ff */
[C---:B------:R-:W-:Y:S02]  /*0e00*/  IMAD.IADD R10, R1.reuse, 0x1, R10 ;  /* 0x00000001010a7824 */ /* 0x040fe400078e020a */
[C---:B------:R-:W-:Y:S02]  /*0e10*/  IMAD.IADD R4, R1.reuse, 0x1, R4 ;  /* 0x0000000101047824 */ /* 0x040fe400078e0204 */
[----:B------:R-:W-:Y:S01]  /*0e20*/  IMAD.IADD R24, R1, 0x1, R24 ;  /* 0x0000000101187824 */ /* 0x000fe200078e0218 */
[----:B------:R-:W5:Y:S04]  /*0e30*/  LDL.U8 R8, [R8+0x4] ;  /* 0x0000040008087983 */ /* 0x000f680000100000 */
[----:B------:R1:W5:Y:S04]  /*0e40*/  LDL.U8 R9, [R4+0x4] ;  /* 0x0000040004097983 */ /* 0x0003680000100000 */
[----:B------:R-:W5:Y:S04]  /*0e50*/  LDL.U8 R10, [R10+0x4] ;  /* 0x000004000a0a7983 */ /* 0x000f680000100000 */
[----:B------:R1:W5:Y:S01]  /*0e60*/  LDL.U8 R23, [R24+0x4] ;  /* 0x0000040018177983 */ /* 0x0003620000100000 */
[----:B------:R-:W-:Y:S05]  /*0e70*/  @P2 BRA `(.L_x_11) ;  /* 0x0000000000242947 */ /* 0x000fea0003800000 */
[----:B-----5:R-:W-:Y:S01]  /*0e80*/  LOP3.LUT R8, R8, 0xff, RZ, 0xc0, !PT ;  /* 0x000000ff08087812 */ /* 0x020fe200078ec0ff */
[----:B------:R2:W-:Y:S01]  /*0e90*/  STL [UR9], R7 ;  /* 0x00000007ff007987 */ /* 0x0005e20008100809 */
[----:B------:R-:W-:Y:S02]  /*0ea0*/  LOP3.LUT R9, R9, 0xff, RZ, 0xc0, !PT ;  /* 0x000000ff09097812 */ /* 0x000fe400078ec0ff */
[----:B------:R-:W-:Y:S02]  /*0eb0*/  LOP3.LUT R10, R10, 0xff, RZ, 0xc0, !PT ;  /* 0x000000ff0a0a7812 */ /* 0x000fe400078ec0ff */
[----:B------:R-:W-:Y:S01]  /*0ec0*/  LOP3.LUT R23, R23, 0xff, RZ, 0xc0, !PT ;  /* 0x000000ff17177812 */ /* 0x000fe200078ec0ff */
[----:B------:R-:W5:Y:S04]  /*0ed0*/  LDL.U8 R8, [R8+UR9] ;  /* 0x0000000908087983 */ /* 0x000f680008100000 */
[----:B------:R-:W5:Y:S04]  /*0ee0*/  LDL.U8 R9, [R9+UR9] ;  /* 0x0000000909097983 */ /* 0x000f680008100000 */
[----:B------:R-:W5:Y:S04]  /*0ef0*/  LDL.U8 R10, [R10+UR9] ;  /* 0x000000090a0a7983 */ /* 0x000f680008100000 */
[----:B--2---:R-:W5:Y:S02]  /*0f00*/  LDL.U8 R23, [R23+UR9] ;  /* 0x0000000917177983 */ /* 0x004f640008100000 */
.L_x_11:
[----:B------:R-:W-:Y:S05]  /*0f10*/  BSYNC.RECONVERGENT B0 ;  /* 0x0000000000007941 */ /* 0x000fea0003800200 */
.L_x_10:
[----:B01---5:R-:W-:Y:S01]  /*0f20*/  LOP3.LUT R24, R8, 0xffff, RZ, 0xc0, !PT ;  /* 0x0000ffff08187812 */ /* 0x023fe200078ec0ff */
[----:B------:R-:W-:Y:S01]  /*0f30*/  IMAD R26, R25, -0x1d, R22 ;  /* 0xffffffe3191a7824 */ /* 0x000fe200078e0216 */
[----:B------:R-:W-:Y:S02]  /*0f40*/  LOP3.LUT R6, R10, 0xffff, RZ, 0xc0, !PT ;  /* 0x0000ffff0a067812 */ /* 0x000fe400078ec0ff */
[----:B------:R-:W-:Y:S02]  /*0f50*/  LOP3.LUT R5, R9, 0xffff, RZ, 0xc0, !PT ;  /* 0x0000ffff09057812 */ /* 0x000fe400078ec0ff */
[----:B------:R-:W-:Y:S01]  /*0f60*/  LOP3.LUT R28, R24, 0xff, RZ, 0xc0, !PT ;  /* 0x000000ff181c7812 */ /* 0x000fe200078ec0ff */
[----:B------:R-:W-:Y:S01]  /*0f70*/  IMAD.U32 R4, R6, 0x10000, RZ ;  /* 0x0001000006047824 */ /* 0x000fe200078e00ff */
[----:B------:R-:W-:-:S03]  /*0f80*/  LOP3.LUT R11, R23, 0xffff, RZ, 0xc0, !PT ;  /* 0x0000ffff170b7812 */ /* 0x000fc600078ec0ff */
[----:B------:R-:W-:Y:S01]  /*0f90*/  IMAD R7, R5, 0x100, R28 ;  /* 0x0000010005077824 */ /* 0x000fe200078e021c */
[----:B------:R-:W-:Y:S01]  /*0fa0*/  PRMT R5, R24, 0x3340, R5 ;  /* 0x0000334018057816 */ /* 0x000fe20000000005 */
[----:B------:R-:W-:Y:S01]  /*0fb0*/  IMAD R24, R26, 0x4, R15 ;  /* 0x000000041a187824 */ /* 0x000fe200078e020f */
[----:B------:R-:W-:Y:S02]  /*0fc0*/  PRMT R6, R6, 0x3340, R11 ;  /* 0x0000334006067816 */ /* 0x000fe4000000000b */
[----:B------:R-:W-:Y:S01]  /*0fd0*/  LOP3.LUT R7, R7, 0xff0000, R4, 0xf8, !PT ;  /* 0x00ff000007077812 */ /* 0x000fe200078ef804 */
[----:B------:R-:W-:Y:S01]  /*0fe0*/  IMAD.SHL.U32 R4, R11, 0x1000000, RZ ;  /* 0x010000000b047824 */ /* 0x000fe200078e00ff */
[----:B------:R-:W-:-:S04]  /*0ff0*/  PRMT R6, R5, 0x5410, R6 ;  /* 0x0000541005067816 */ /* 0x000fc80000000006 */
[----:B------:R-:W-:Y:S01]  /*1000*/  LOP3.LUT R7, R7, R4, RZ, 0xfc, !PT ;  /* 0x0000000407077212 */ /* 0x000fe200078efcff */
[----:B------:R0:W-:Y:S01]  /*1010*/  STL [R1], R6 ;  /* 0x0000000601007387 */ /* 0x0001e20000100800 */
[----:B------:R-:W-:-:S03]  /*1020*/  IMAD.MOV.U32 R4, RZ, RZ, 0x1fffffff ;  /* 0x1fffffffff047424 */ /* 0x000fc600078e00ff */
[----:B------:R0:W-:Y:S02]  /*1030*/  STS [R24+0x40], R7 ;  /* 0x0000400718007388 */ /* 0x0001e40000000800 */
[----:B------:R-:W-:-:S13]  /*1040*/  R2UR UR4, R4 ;  /* 0x00000000040472ca */ /* 0x000fda00000e0000 */
[----:B0-----:R-:W-:Y:S05]  /*1050*/  BRA.DIV UR4, `(.L_x_12) ;  /* 0x0000001e04bc7947 */ /* 0x001fea000b800000 */
[----:B------:R-:W-:Y:S01]  /*1060*/  NOP ;  /* 0x0000000000007918 */ /* 0x000fe20000000000 */
.L_x_35:
[----:B------:R-:W-:Y:S01]  /*1070*/  ISETP.NE.AND P2, PT, R26, RZ, PT ;  /* 0x000000ff1a00720c */ /* 0x000fe20003f45270 */
[----:B------:R-:W-:-:S12]  /*1080*/  BSSY.RECONVERGENT B0, `(.L_x_13) ;  /* 0x0000014000007945 */ /* 0x000fd80003800200 */
[----:B------:R-:W-:Y:S05]  /*1090*/  @!P2 BRA `(.L_x_14) ;  /* 0x000000000048a947 */ /* 0x000fea0003800000 */
[----:B------:R-:W0:Y:S02]  /*10a0*/  LDS R6, [R24+0x3c] ;  /* 0x00003c0018067984 */ /* 0x000e240000000800 */
[--C-:B0-----:R-:W-:Y:S02]  /*10b0*/  SHF.R.U32.HI R10, RZ, 0x8, R6.reuse ;  /* 0x00000008ff0a7819 */ /* 0x101fe40000011606 */
[----:B------:R-:W-:Y:S02]  /*10c0*/  SHF.R.U32.HI R22, RZ, 0x10, R6 ;  /* 0x00000010ff167819 */ /* 0x000fe40000011606 */
[----:B------:R-:W-:Y:S02]  /*10d0*/  LOP3.LUT R8, R6, 0xff, RZ, 0xc0, !PT ;  /* 0x000000ff06087812 */ /* 0x000fe400078ec0ff */
[----:B------:R-:W-:Y:S02]  /*10e0*/  LOP3.LUT R10, R10, 0xff, RZ, 0xc0, !PT ;  /* 0x000000ff0a0a7812 */ /* 0x000fe400078ec0ff */
[----:B------:R-:W-:Y:S01]  /*10f0*/  LOP3.LUT R22, R22, 0xff, RZ, 0xc0, !PT ;  /* 0x000000ff16167812 */ /* 0x000fe200078ec0ff */
[C---:B------:R-:W-:Y:S01]  /*1100*/  IMAD.IADD R8, R1.reuse, 0x1, R8 ;  /* 0x0000000101087824 */ /* 0x040fe200078e0208 */
[----:B------:R-:W-:Y:S01]  /*1110*/  LEA.HI R23, R6, R1, RZ, 0x8 ;  /* 0x0000000106177211 */ /* 0x000fe200078f40ff */
[----:B------:R-:W-:-:S02]  /*1120*/  IMAD.IADD R9, R1, 0x1, R10 ;  /* 0x0000000101097824 */ /* 0x000fc400078e020a */
[----:B------:R-:W-:Y:S02]  /*1130*/  IMAD.IADD R22, R1, 0x1, R22 ;  /* 0x0000000101167824 */ /* 0x000fe400078e0216 */
[----:B------:R-:W2:Y:S04]  /*1140*/  LDL.U8 R8, [R8] ;  /* 0x0000000008087983 */ /* 0x000ea80000100000 */
[----:B------:R-:W3:Y:S04]  /*1150*/  LDL.U8 R23, [R23] ;  /* 0x0000000017177983 */ /* 0x000ee80000100000 */
[----:B------:R-:W2:Y:S04]  /*1160*/  LDL.U8 R9, [R9] ;  /* 0x0000000009097983 */ /* 0x000ea80000100000 */
[----:B------:R-:W3:Y:S01]  /*1170*/  LDL.U8 R10, [R22] ;  /* 0x00000000160a7983 */ /* 0x000ee20000100000 */
[----:B--2---:R-:W-:-:S02]  /*1180*/  PRMT R5, R8, 0x3340, R9 ;  /* 0x0000334008057816 */ /* 0x004fc40000000009 */
[----:B---3--:R-:W-:-:S04]  /*1190*/  PRMT R6, R10, 0x3340, R23 ;  /* 0x000033400a067816 */ /* 0x008fc80000000017 */
[----:B------:R-:W-:-:S05]  /*11a0*/  PRMT R6, R5, 0x5410, R6 ;  /* 0x0000541005067816 */ /* 0x000fca0000000006 */
[----:B------:R0:W-:Y:S02]  /*11b0*/  STL [R1], R6 ;  /* 0x0000000601007387 */ /* 0x0001e40000100800 */
.L_x_14:
[----:B------:R-:W-:Y:S05]  /*11c0*/  BSYNC.RECONVERGENT B0 ;  /* 0x0000000000007941 */ /* 0x000fea0003800200 */
.L_x_13:
[----:B------:R-:W-:-:S13]  /*11d0*/  R2UR UR4, R4 ;  /* 0x00000000040472ca */ /* 0x000fda00000e0000 */
[----:B------:R-:W-:Y:S05]  /*11e0*/  BRA.DIV UR4, `(.L_x_15) ;  /* 0x0000001e046c7947 */ /* 0x000fea000b800000 */
[----:B------:R-:W-:Y:S01]  /*11f0*/  LOP3.LUT R7, R9, 0xffff, RZ, 0xc0, !PT ;  /* 0x0000ffff09077812 */ /* 0x000fe200078ec0ff */
[----:B0-----:R-:W-:Y:S01]  /*1200*/  IMAD.U32 R6, R10, 0x10000, RZ ;  /* 0x000100000a067824 */ /* 0x001fe200078e00ff */
[----:B------:R-:W-:Y:S01]  /*1210*/  LOP3.LUT R22, R8, 0xff, RZ, 0xc0, !PT ;  /* 0x000000ff08167812 */ /* 0x000fe200078ec0ff */
[----:B------:R-:W-:Y:S01]  /*1220*/  NOP ;  /* 0x0000000000007918 */ /* 0x000fe20000000000 */
[----:B------:R-:W-:-:S03]  /*1230*/  LOP3.LUT R5, R23, 0xffff, RZ, 0xc0, !PT ;  /* 0x0000ffff17057812 */ /* 0x000fc600078ec0ff */
[----:B------:R-:W-:Y:S02]  /*1240*/  IMAD R7, R7, 0x100, R22 ;  /* 0x0000010007077824 */ /* 0x000fe400078e0216 */
[----:B------:R-:W-:-:S03]  /*1250*/  IMAD.SHL.U32 R5, R5, 0x1000000, RZ ;  /* 0x0100000005057824 */ /* 0x000fc600078e00ff */
[----:B------:R-:W-:-:S04]  /*1260*/  LOP3.LUT R6, R7, 0xff0000, R6, 0xf8, !PT ;  /* 0x00ff000007067812 */ /* 0x000fc800078ef806 */
[----:B------:R-:W-:-:S05]  /*1270*/  LOP3.LUT R5, R6, R5, RZ, 0xfc, !PT ;  /* 0x0000000506057212 */ /* 0x000fca00078efcff */
[----:B------:R0:W-:Y:S01]  /*1280*/  STS [R24+0x40], R5 ;  /* 0x0000400518007388 */ /* 0x0001e20000000800 */
[----:B------:R-:W-:Y:S01]  /*1290*/  NOP ;  /* 0x0000000000007918 */ /* 0x000fe20000000000 */
.L_x_39:
[----:B------:R-:W-:Y:S01]  /*12a0*/  ISETP.GE.U32.AND P2, PT, R26, 0x2, PT ;  /* 0x000000021a00780c */ /* 0x000fe20003f46070 */
[----:B------:R-:W-:-:S12]  /*12b0*/  BSSY.RECONVERGENT B0, `(.L_x_16) ;  /* 0x0000014000007945 */ /* 0x000fd80003800200 */
[----:B------:R-:W-:Y:S05]  /*12c0*/  @!P2 BRA `(.L_x_17) ;  /* 0x000000000048a947 */ /* 0x000fea0003800000 */
[----:B------:R-:W1:Y:S02]  /*12d0*/  LDS R6, [R24+0x38] ;  /* 0x0000380018067984 */ /* 0x000e640000000800 */
[--C-:B-1----:R-:W-:Y:S02]  /*12e0*/  SHF.R.U32.HI R10, RZ, 0x8, R6.reuse ;  /* 0x00000008ff0a7819 */ /* 0x102fe40000011606 */
        /* <DEDUP_REMOVED lines=8> */
[----:B------:R-:W0:Y:S04]  /*1370*/  LDL.U8 R8, [R8] ;  /* 0x0000000008087983 */ /* 0x000e280000100000 */
[----:B------:R-:W2:Y:S04]  /*1380*/  LDL.U8 R23, [R23] ;  /* 0x0000000017177983 */ /* 0x000ea80000100000 */
[----:B------:R-:W0:Y:S04]  /*1390*/  LDL.U8 R9, [R9] ;  /* 0x0000000009097983 */ /* 0x000e280000100000 */
[----:B------:R-:W2:Y:S01]  /*13a0*/  LDL.U8 R10, [R22] ;  /* 0x00000000160a7983 */ /* 0x000ea20000100000 */
[----:B0-----:R-:W-:-:S02]  /*13b0*/  PRMT R5, R8, 0x3340, R9 ;  /* 0x0000334008057816 */ /* 0x001fc40000000009 */
[----:B--2---:R-:W-:-:S04]  /*13c0*/  PRMT R6, R10, 0x3340, R23 ;  /* 0x000033400a067816 */ /* 0x004fc80000000017 */
[----:B------:R-:W-:-:S05]  /*13d0*/  PRMT R6, R5, 0x5410, R6 ;  /* 0x0000541005067816 */ /* 0x000fca0000000006 */
[----:B------:R1:W-:Y:S02]  /*13e0*/  STL [R1], R6 ;  /* 0x0000000601007387 */ /* 0x0003e40000100800 */
.L_x_17:
[----:B------:R-:W-:Y:S05]  /*13f0*/  BSYNC.RECONVERGENT B0 ;  /* 0x0000000000007941 */ /* 0x000fea0003800200 */
.L_x_16:
[----:B------:R-:W-:-:S13]  /*1400*/  R2UR UR4, R4 ;  /* 0x00000000040472ca */ /* 0x000fda00000e0000 */
[----:B------:R-:W-:Y:S05]  /*1410*/  BRA.DIV UR4, `(.L_x_18) ;  /* 0x0000001e04307947 */ /* 0x000fea000b800000 */
[----:B------:R-:W-:Y:S01]  /*1420*/  LOP3.LUT R7, R9, 0xffff, RZ, 0xc0, !PT ;  /* 0x0000ffff09077812 */ /* 0x000fe200078ec0ff */
[----:B-1----:R-:W-:Y:S01]  /*1430*/  IMAD.U32 R6, R10, 0x10000, RZ ;  /* 0x000100000a067824 */ /* 0x002fe200078e00ff */
[----:B------:R-:W-:Y:S01]  /*1440*/  LOP3.LUT R22, R8, 0xff, RZ, 0xc0, !PT ;  /* 0x000000ff08167812 */ /* 0x000fe200078ec0ff */
[----:B------:R-:W-:Y:S01]  /*1450*/  NOP ;  /* 0x0000000000007918 */ /* 0x000fe20000000000 */
[----:B0-----:R-:W-:-:S03]  /*1460*/  LOP3.LUT R5, R23, 0xffff, RZ, 0xc0, !PT ;  /* 0x0000ffff17057812 */ /* 0x001fc600078ec0ff */
[----:B------:R-:W-:Y:S02]  /*1470*/  IMAD R7, R7, 0x100, R22 ;  /* 0x0000010007077824 */ /* 0x000fe400078e0216 */
[----:B------:R-:W-:-:S03]  /*1480*/  IMAD.SHL.U32 R5, R5, 0x1000000, RZ ;  /* 0x0100000005057824 */ /* 0x000fc600078e00ff */
[----:B------:R-:W-:-:S04]  /*1490*/  LOP3.LUT R6, R7, 0xff0000, R6, 0xf8, !PT ;  /* 0x00ff000007067812 */ /* 0x000fc800078ef806 */
[----:B------:R-:W-:-:S05]  /*14a0*/  LOP3.LUT R5, R6, R5, RZ, 0xfc, !PT ;  /* 0x0000000506057212 */ /* 0x000fca00078efcff */
[----:B------:R0:W-:Y:S01]  /*14b0*/  STS [R24+0x40], R5 ;  /* 0x0000400518007388 */ /* 0x0001e20000000800 */
[----:B------:R-:W-:Y:S01]  /*14c0*/  NOP ;  /* 0x0000000000007918 */ /* 0x000fe20000000000 */
.L_x_43:
        /* <DEDUP_REMOVED lines=21> */
.L_x_20:
[----:B------:R-:W-:Y:S05]  /*1620*/  BSYNC.RECONVERGENT B0 ;  /* 0x0000000000007941 */ /* 0x000fea0003800200 */
.L_x_19:
        /* <DEDUP_REMOVED lines=13> */
.L_x_47:
        /* <DEDUP_REMOVED lines=21> */
.L_x_23:
[----:B------:R-:W-:Y:S05]  /*1850*/  BSYNC.RECONVERGENT B0 ;  /* 0x0000000000007941 */ /* 0x000fea0003800200 */
.L_x_22:
        /* <DEDUP_REMOVED lines=13> */
.L_x_51:
[----:B------:R-:W-:Y:S01]  /*1930*/  ISETP.GE.U32.AND P2, PT, R26, 0x10, PT ;  /* 0x000000101a00780c */ /* 0x000fe20003f46070 */
[----:B------:R-:W-:-:S12]  /*1940*/  BSSY.RECONVERGENT B0, `(.L_x_25) ;  /* 0x0000012000007945 */ /* 0x000fd80003800200 */
[----:B------:R-:W-:Y:S05]  /*1950*/  @!P2 BRA `(.L_x_26) ;  /* 0x000000000040a947 */ /* 0x000fea0003800000 */
[----:B------:R-:W1:Y:S02]  /*1960*/  LDS R6, [R24] ;  /* 0x0000000018067984 */ /* 0x000e640000000800 */
[----:B-1----:R-:W-:Y:S02]  /*1970*/  SHF.R.U32.HI R10, RZ, 0x8, R6 ;  /* 0x00000008ff0a7819 */ /* 0x002fe40000011606 */
[----:B------:R-:W-:Y:S02]  /*1980*/  LOP3.LUT R8, R6, 0xff, RZ, 0xc0, !PT ;  /* 0x000000ff06087812 */ /* 0x000fe400078ec0ff */
[----:B------:R-:W-:-:S03]  /*1990*/  LOP3.LUT R10, R10, 0xff, RZ, 0xc0, !PT ;  /* 0x000000ff0a0a7812 */ /* 0x000fc600078ec0ff */
[C---:B------:R-:W-:Y:S02]  /*19a0*/  IMAD.IADD R8, R1.reuse, 0x1, R8 ;  /* 0x0000000101087824 */ /* 0x040fe400078e0208 */
[----:B------:R-:W-:-:S04]  /*19b0*/  IMAD.IADD R9, R1, 0x1, R10 ;  /* 0x0000000101097824 */ /* 0x000fc800078e020a */
[----:B------:R-:W2:Y:S04]  /*19c0*/  LDL.U8 R8, [R8] ;  /* 0x0000000008087983 */ /* 0x000ea80000100000 */
[----:B------:R-:W2:Y:S01]  /*19d0*/  LDL.U8 R9, [R9] ;  /* 0x0000000009097983 */ /* 0x000ea20000100000 */
[----:B------:R-:W-:Y:S02]  /*19e0*/  SHF.R.U32.HI R10, RZ, 0x10, R6 ;  /* 0x00000010ff0a7819 */ /* 0x000fe40000011606 */
[----:B------:R-:W-:Y:S02]  /*19f0*/  LEA.HI R23, R6, R1, RZ, 0x8 ;  /* 0x0000000106177211 */ /* 0x000fe400078f40ff */
[----:B------:R-:W-:-:S04]  /*1a00*/  LOP3.LUT R10, R10, 0xff, RZ, 0xc0, !PT ;  /* 0x000000ff0a0a7812 */ /* 0x000fc800078ec0ff */
[----:B------:R-:W5:Y:S01]  /*1a10*/  LDL.U8 R23, [R23] ;  /* 0x0000000017177983 */ /* 0x000f620000100000 */
[----:B------:R-:W-:-:S06]  /*1a20*/  IMAD.IADD R10, R1, 0x1, R10 ;  /* 0x00000001010a7824 */ /* 0x000fcc00078e020a */
[----:B------:R-:W5:Y:S01]  /*1a30*/  LDL.U8 R10, [R10] ;  /* 0x000000000a0a7983 */ /* 0x000f620000100000 */
[----:B--2---:R-:W-:-:S05]  /*1a40*/  PRMT R6, R9, 0x7604, R8 ;  /* 0x0000760409067816 */ /* 0x004fca0000000008 */
[----:B------:R1:W-:Y:S02]  /*1a50*/  STL.U16 [R1], R6 ;  /* 0x0000000601007387 */ /* 0x0003e40000100400 */
.L_x_26:
[----:B------:R-:W-:Y:S05]  /*1a60*/  BSYNC.RECONVERGENT B0 ;  /* 0x0000000000007941 */ /* 0x000fea0003800200 */
.L_x_25:
[----:B------:R-:W-:Y:S02]  /*1a70*/  R2UR UR4, R4 ;  /* 0x00000000040472ca */ /* 0x000fe400000e0000 */
[----:B------:R-:W-:-:S11]  /*1a80*/  ISETP.NE.AND P2, PT, R2, RZ, PT ;  /* 0x000000ff0200720c */ /* 0x000fd60003f45270 */
[----:B------:R-:W-:Y:S05]  /*1a90*/  BRA.DIV UR4, `(.L_x_27) ;  /* 0x0000001a04807947 */ /* 0x000fea000b800000 */
[----:B0-----:R-:W-:Y:S01]  /*1aa0*/  LOP3.LUT R5, R9, 0xffff, RZ, 0xc0, !PT ;  /* 0x0000ffff09057812 */ /* 0x001fe200078ec0ff */
[----:B-----5:R-:W-:Y:S01]  /*1ab0*/  IMAD.U32 R10, R10, 0x10000, RZ ;  /* 0x000100000a0a7824 */ /* 0x020fe200078e00ff */
        /* <DEDUP_REMOVED lines=9> */
.L_x_55:
[----:B0-----:R-:W0:Y:S04]  /*1b50*/  LDS R24, [R24+0x3c] ;  /* 0x00003c0018187984 */ /* 0x001e280000000800 */
[----:B-1----:R-:W-:Y:S04]  /*1b60*/  LDS R6, [R21+0xc] ;  /* 0x00000c0015067984 */ /* 0x002fe80000000800 */
[----:B------:R-:W1:Y:S04]  /*1b70*/  LDS R7, [R21+0x10] ;  /* 0x0000100015077984 */ /* 0x000e680000000800 */
[----:B------:R-:W-:Y:S04]  /*1b80*/  LDS R8, [R21+0x14] ;  /* 0x0000140015087984 */ /* 0x000fe80000000800 */
[----:B------:R-:W2:Y:S04]  /*1b90*/  LDS R9, [R21+0x18] ;  /* 0x0000180015097984 */ /* 0x000ea80000000800 */
[----:B------:R-:W-:Y:S04]  /*1ba0*/  LDS R4, [R21+0x4] ;  /* 0x0000040015047984 */ /* 0x000fe80000000800 */
[----:B------:R-:W3:Y:S04]  /*1bb0*/  LDS R5, [R21+0x8] ;  /* 0x0000080015057984 */ /* 0x000ee80000000800 */
[----:B------:R-:W4:Y:S04]  /*1bc0*/  LDS R22, [R21] ;  /* 0x0000000015167984 */ /* 0x000f280000000800 */
[----:B------:R-:W-:Y:S04]  /*1bd0*/  LDS R10, [R21+0x1c] ;  /* 0x00001c00150a7984 */ /* 0x000fe80000000800 */
[----:B------:R-:W5:Y:S01]  /*1be0*/  LDS R11, [R21+0x20] ;  /* 0x00002000150b7984 */ /* 0x000f620000000800 */
[----:B0-----:R-:W-:-:S02]  /*1bf0*/  @P2 SHF.R.U32.HI R25, RZ, 0x8, R24 ;  /* 0x00000008ff192819 */ /* 0x001fc40000011618 */
[----:B------:R-:W-:Y:S02]  /*1c00*/  @P2 SHF.R.U32.HI R23, RZ, 0x10, R24 ;  /* 0x00000010ff172819 */ /* 0x000fe40000011618 */
[C---:B------:R-:W-:Y:S02]  /*1c10*/  @P2 LOP3.LUT R26, R24.reuse, 0xff, RZ, 0xc0, !PT ;  /* 0x000000ff181a2812 */ /* 0x040fe400078ec0ff */
[----:B------:R-:W-:Y:S01]  /*1c20*/  @P2 LEA.HI R27, R24, R1, RZ, 0x8 ;  /* 0x00000001181b2211 */ /* 0x000fe200078f40ff */
[----:B-1----:R0:W-:Y:S02]  /*1c30*/  STL.64 [R1+0x38], R6 ;  /* 0x0000380601007387 */ /* 0x0021e40000100a00 */
[----:B------:R-:W-:Y:S02]  /*1c40*/  @P2 IMAD.IADD R26, R1, 0x1, R26 ;  /* 0x00000001011a2824 */ /* 0x000fe400078e021a */
[----:B--2---:R1:W-:Y:S01]  /*1c50*/  STL.64 [R1+0x40], R8 ;  /* 0x0000400801007387 */ /* 0x0043e20000100a00 */
[----:B0-----:R-:W-:-:S03]  /*1c60*/  @P2 LOP3.LUT R6, R25, 0xff, RZ, 0xc0, !PT ;  /* 0x000000ff19062812 */ /* 0x001fc600078ec0ff */
[----:B---3--:R0:W-:Y:S01]  /*1c70*/  STL.64 [R1+0x30], R4 ;  /* 0x0000300401007387 */ /* 0x0081e20000100a00 */
[----:B-1----:R-:W-:Y:S01]  /*1c80*/  @P2 LOP3.LUT R8, R23, 0xff, RZ, 0xc0, !PT ;  /* 0x000000ff17082812 */ /* 0x002fe200078ec0ff */
[C---:B------:R-:W-:Y:S01]  /*1c90*/  @P2 IMAD.IADD R23, R1.reuse, 0x1, R6 ;  /* 0x0000000101172824 */ /* 0x040fe200078e0206 */
[C---:B----4-:R-:W-:Y:S01]  /*1ca0*/  PRMT R24, R22.reuse, 0x7770, RZ ;  /* 0x0000777016187816 */ /* 0x050fe200000000ff */
[----:B------:R-:W-:Y:S01]  /*1cb0*/  STL [R1+0x2c], R22 ;  /* 0x00002c1601007387 */ /* 0x000fe20000100800 */
[C---:B------:R-:W-:Y:S01]  /*1cc0*/  PRMT R21, R22.reuse, 0x7771, RZ ;  /* 0x0000777116157816 */ /* 0x040fe200000000ff */
[----:B------:R-:W-:Y:S02]  /*1cd0*/  @P2 IMAD.IADD R9, R1, 0x1, R8 ;  /* 0x0000000101092824 */ /* 0x000fe400078e0208 */
[----:B------:R-:W-:Y:S01]  /*1ce0*/  STL [R1], R22 ;  /* 0x0000001601007387 */ /* 0x000fe20000100800 */
[C---:B0-----:R-:W-:Y:S02]  /*1cf0*/  PRMT R4, R22.reuse, 0x7772, RZ ;  /* 0x0000777216047816 */ /* 0x041fe400000000ff */
[----:B------:R-:W-:Y:S01]  /*1d00*/  PRMT R5, R22, 0x7773, RZ ;  /* 0x0000777316057816 */ /* 0x000fe200000000ff */
[----:B-----5:R0:W-:Y:S04]  /*1d10*/  STL.64 [R1+0x48], R10 ;  /* 0x0000480a01007387 */ /* 0x0201e80000100a00 */
[----:B------:R-:W2:Y:S04]  /*1d20*/  @P2 LDL.U8 R24, [R26] ;  /* 0x000000001a182983 */ /* 0x000ea80000100000 */
[----:B------:R-:W3:Y:S04]  /*1d30*/  @P2 LDL.U8 R5, [R27] ;  /* 0x000000001b052983 */ /* 0x000ee80000100000 */
[----:B------:R-:W4:Y:S04]  /*1d40*/  @P2 LDL.U8 R21, [R23] ;  /* 0x0000000017152983 */ /* 0x000f280000100000 */
[----:B------:R-:W5:Y:S01]  /*1d50*/  @P2 LDL.U8 R4, [R9] ;  /* 0x0000000009042983 */ /* 0x000f620000100000 */
[----:B--2---:R-:W-:-:S02]  /*1d60*/  LOP3.LUT R7, R24, 0xffff, RZ, 0xc0, !PT ;  /* 0x0000ffff18077812 */ /* 0x004fc400078ec0ff */
[----:B---3--:R-:W-:Y:S02]  /*1d70*/  LOP3.LUT R5, R5, 0xffff, RZ, 0xc0, !PT ;  /* 0x0000ffff05057812 */ /* 0x008fe400078ec0ff */
[----:B----4-:R-:W-:Y:S02]  /*1d80*/  LOP3.LUT R6, R21, 0xffff, RZ, 0xc0, !PT ;  /* 0x0000ffff15067812 */ /* 0x010fe400078ec0ff */
[----:B-----5:R-:W-:Y:S02]  /*1d90*/  LOP3.LUT R4, R4, 0xffff, RZ, 0xc0, !PT ;  /* 0x0000ffff04047812 */ /* 0x020fe400078ec0ff */
[C---:B------:R-:W-:Y:S02]  /*1da0*/  PRMT R8, R7.reuse, 0x3340, R6 ;  /* 0x0000334007087816 */ /* 0x040fe40000000006 */
[----:B0-----:R-:W-:Y:S02]  /*1db0*/  PRMT R11, R4, 0x3340, R5 ;  /* 0x00003340040b7816 */ /* 0x001fe40000000005 */
[----:B------:R-:W-:-:S02]  /*1dc0*/  LOP3.LUT R26, R7, 0xff, RZ, 0xc0, !PT ;  /* 0x000000ff071a7812 */ /* 0x000fc400078ec0ff */
[----:B------:R-:W-:Y:S02]  /*1dd0*/  PRMT R10, R8, 0x5410, R11 ;  /* 0x00005410080a7816 */ /* 0x000fe4000000000b */
[----:B------:R-:W-:Y:S02]  /*1de0*/  LOP3.LUT R22, R6, 0xff, RZ, 0xc0, !PT ;  /* 0x000000ff06167812 */ /* 0x000fe400078ec0ff */
[----:B------:R-:W-:Y:S02]  /*1df0*/  LOP3.LUT R6, R4, 0xff, RZ, 0xc0, !PT ;  /* 0x000000ff04067812 */ /* 0x000fe400078ec0ff */
[----:B------:R-:W-:Y:S01]  /*1e00*/  LOP3.LUT R8, R5, 0xff, RZ, 0xc0, !PT ;  /* 0x000000ff05087812 */ /* 0x000fe200078ec0ff */
[----:B------:R-:W-:Y:S01]  /*1e10*/  IMAD.IADD R4, R1, 0x1, R26 ;  /* 0x0000000101047824 */ /* 0x000fe200078e021a */
[----:B------:R-:W-:Y:S01]  /*1e20*/  @P2 PRMT R24, R21, 0x7604, R24 ;  /* 0x0000760415182816 */ /* 0x000fe20000000018 */
[C---:B------:R-:W-:Y:S02]  /*1e30*/  IMAD.IADD R5, R1.reuse, 0x1, R22 ;  /* 0x0000000101057824 */ /* 0x040fe400078e0216 */
[----:B------:R-:W-:-:S02]  /*1e40*/  IMAD.IADD R6, R1, 0x1, R6 ;  /* 0x0000000101067824 */ /* 0x000fc400078e0206 */
[----:B------:R-:W-:Y:S01]  /*1e50*/  IMAD.IADD R7, R1, 0x1, R8 ;  /* 0x0000000101077824 */ /* 0x000fe200078e0208 */
[----:B------:R0:W-:Y:S04]  /*1e60*/  @P2 STL.U16 [R1], R24 ;  /* 0x0000001801002387 */ /* 0x0001e80000100400 */
[----:B------:R-:W-:Y:S04]  /*1e70*/  STL [R1+0x2c], R10 ;  /* 0x00002c0a01007387 */ /* 0x000fe80000100800 */
[----:B------:R-:W2:Y:S04]  /*1e80*/  LDL.U8 R4, [R4+0x30] ;  /* 0x0000300004047983 */ /* 0x000ea80000100000 */
[----:B------:R-:W3:Y:S04]  /*1e90*/  LDL.U8 R5, [R5+0x30] ;  /* 0x0000300005057983 */ /* 0x000ee80000100000 */
[----:B------:R-:W0:Y:S04]  /*1ea0*/  LDL.U8 R6, [R6+0x30] ;  /* 0x0000300006067983 */ /* 0x000e280000100000 */
[----:B------:R-:W4:Y:S01]  /*1eb0*/  LDL.U8 R7, [R7+0x30] ;  /* 0x0000300007077983 */ /* 0x000f220000100000 */
[----:B--2---:R-:W-:-:S02]  /*1ec0*/  LOP3.LUT R26, R4, 0xff, RZ, 0xc0, !PT ;  /* 0x000000ff041a7812 */ /* 0x004fc400078ec0ff */
[----:B---3--:R-:W-:Y:S02]  /*1ed0*/  LOP3.LUT R8, R5, 0xff, RZ, 0xc0, !PT ;  /* 0x000000ff05087812 */ /* 0x008fe400078ec0ff */
[----:B0-----:R-:W-:Y:S02]  /*1ee0*/  LOP3.LUT R24, R6, 0xff, RZ, 0xc0, !PT ;  /* 0x000000ff06187812 */ /* 0x001fe400078ec0ff */
[----:B----4-:R-:W-:Y:S01]  /*1ef0*/  LOP3.LUT R22, R7, 0xff, RZ, 0xc0, !PT ;  /* 0x000000ff07167812 */ /* 0x010fe200078ec0ff */
[C---:B------:R-:W-:Y:S02]  /*1f00*/  IMAD.IADD R9, R1.reuse, 0x1, R26 ;  /* 0x0000000101097824 */ /* 0x040fe400078e021a */
[C---:B------:R-:W-:Y:S02]  /*1f10*/  IMAD.IADD R8, R1.reuse, 0x1, R8 ;  /* 0x0000000101087824 */ /* 0x040fe400078e0208 */
[C---:B------:R-:W-:Y:S02]  /*1f20*/  IMAD.IADD R26, R1.reuse, 0x1, R24 ;  /* 0x00000001011a7824 */ /* 0x040fe400078e0218 */
[----:B------:R-:W-:Y:S01]  /*1f30*/  IMAD.IADD R11, R1, 0x1, R22 ;  /* 0x00000001010b7824 */ /* 0x000fe200078e0216 */
[----:B------:R-:W2:Y:S04]  /*1f40*/  LDL.U8 R9, [R9+0x34] ;  /* 0x0000340009097983 */ /* 0x000ea80000100000 */
[----:B------:R-:W2:Y:S04]  /*1f50*/  LDL.U8 R8, [R8+0x34] ;  /* 0x0000340008087983 */ /* 0x000ea80000100000 */
[----:B------:R-:W3:Y:S04]  /*1f60*/  LDL.U8 R26, [R26+0x34] ;  /* 0x000034001a1a7983 */ /* 0x000ee80000100000 */
[----:B------:R-:W3:Y:S01]  /*1f70*/  LDL.U8 R11, [R11+0x34] ;  /* 0x000034000b0b7983 */ /* 0x000ee20000100000 */
[----:B------:R-:W-:-:S02]  /*1f80*/  PRMT R5, R4, 0x3340, R5 ;  /* 0x0000334004057816 */ /* 0x000fc40000000005 */
[----:B------:R-:W-:-:S04]  /*1f90*/  PRMT R4, R6, 0x3340, R7 ;  /* 0x0000334006047816 */ /* 0x000fc80000000007 */
[----:B------:R-:W-:Y:S02]  /*1fa0*/  PRMT R4, R5, 0x5410, R4 ;  /* 0x0000541005047816 */ /* 0x000fe40000000004 */
[C---:B--2---:R-:W-:Y:S02]  /*1fb0*/  PRMT R7, R9.reuse, 0x3340, R8 ;  /* 0x0000334009077816 */ /* 0x044fe40000000008 */
[----:B------:R-:W-:Y:S02]  /*1fc0*/  LOP3.LUT R24, R9, 0xff, RZ, 0xc0, !PT ;  /* 0x000000ff09187812 */ /* 0x000fe400078ec0ff */
[----:B---3--:R-:W-:Y:S02]  /*1fd0*/  PRMT R6, R26, 0x3340, R11 ;  /* 0x000033401a067816 */ /* 0x008fe4000000000b */
[----:B------:R-:W-:Y:S02]  /*1fe0*/  LOP3.LUT R22, R8, 0xff, RZ, 0xc0, !PT ;  /* 0x000000ff08167812 */ /* 0x000fe400078ec0ff */
[----:B------:R-:W-:-:S02]  /*1ff0*/  PRMT R5, R7, 0x5410, R6 ;  /* 0x0000541007057816 */ /* 0x000fc40000000006 */
[----:B------:R-:W-:Y:S02]  /*2000*/  LOP3.LUT R6, R11, 0xff, RZ, 0xc0, !PT ;  /* 0x000000ff0b067812 */ /* 0x000fe400078ec0ff */
[----:B------:R-:W-:Y:S01]  /*2010*/  LOP3.LUT R8, R26, 0xff, RZ, 0xc0, !PT ;  /* 0x000000ff1a087812 */ /* 0x000fe200078ec0ff */
[C---:B------:R-:W-:Y:S02]  /*2020*/  IMAD.IADD R9, R1.reuse, 0x1, R24 ;  /* 0x0000000101097824 */ /* 0x040fe400078e0218 */
[C---:B------:R-:W-:Y:S02]  /*2030*/  IMAD.IADD R7, R1.reuse, 0x1, R6 ;  /* 0x0000000101077824 */ /* 0x040fe400078e0206 */
[C---:B------:R-:W-:Y:S02]  /*2040*/  IMAD.IADD R29, R1.reuse, 0x1, R22 ;  /* 0x00000001011d7824 */ /* 0x040fe400078e0216 */
[----:B------:R-:W-:Y:S01]  /*2050*/  IMAD.IADD R27, R1, 0x1, R8 ;  /* 0x00000001011b7824 */ /* 0x000fe200078e0208 */
[----:B------:R-:W-:Y:S04]  /*2060*/  STL.64 [R1+0x30], R4 ;  /* 0x0000300401007387 */ /* 0x000fe80000100a00 */
[----:B------:R-:W2:Y:S04]  /*2070*/  LDL.U8 R8, [R29+0x38] ;  /* 0x000038001d087983 */ /* 0x000ea80000100000 */
[----:B------:R-:W3:Y:S04]  /*2080*/  LDL.U8 R7, [R7+0x38] ;  /* 0x0000380007077983 */ /* 0x000ee80000100000 */
[----:B------:R-:W4:Y:S04]  /*2090*/  LDL.U8 R9, [R9+0x38] ;  /* 0x0000380009097983 */ /* 0x000f280000100000 */
[----:B------:R-:W5:Y:S01]  /*20a0*/  LDL.U8 R6, [R27+0x38] ;  /* 0x000038001b067983 */ /* 0x000f620000100000 */
[----:B--2---:R-:W-:-:S02]  /*20b0*/  LOP3.LUT R26, R8, 0xff, RZ, 0xc0, !PT ;  /* 0x000000ff081a7812 */ /* 0x004fc400078ec0ff */
[----:B---3--:R-:W-:Y:S02]  /*20c0*/  LOP3.LUT R22, R7, 0xff, RZ, 0xc0, !PT ;  /* 0x000000ff07167812 */ /* 0x008fe400078ec0ff */
[----:B----4-:R-:W-:Y:S02]  /*20d0*/  LOP3.LUT R28, R9, 0xff, RZ, 0xc0, !PT ;  /* 0x000000ff091c7812 */ /* 0x010fe400078ec0ff */
[----:B-----5:R-:W-:Y:S01]  /*20e0*/  LOP3.LUT R24, R6, 0xff, RZ, 0xc0, !PT ;  /* 0x000000ff06187812 */ /* 0x020fe200078ec0ff */
[C---:B------:R-:W-:Y:S02]  /*20f0*/  IMAD.IADD R11, R1.reuse, 0x1, R26 ;  /* 0x00000001010b7824 */ /* 0x040fe400078e021a */
[C---:B------:R-:W-:Y:S02]  /*2100*/  IMAD.IADD R23, R1.reuse, 0x1, R22 ;  /* 0x0000000101177824 */ /* 0x040fe400078e0216 */
[C---:B------:R-:W-:Y:S02]  /*2110*/  IMAD.IADD R21, R1.reuse, 0x1, R28 ;  /* 0x0000000101157824 */ /* 0x040fe400078e021c */
[----:B------:R-:W-:Y:S01]  /*2120*/  IMAD.IADD R25, R1, 0x1, R24 ;  /* 0x0000000101197824 */ /* 0x000fe200078e0218 */
[----:B------:R-:W2:Y:S04]  /*2130*/  LDL.U8 R11, [R11+0x3c] ;  /* 0x00003c000b0b7983 */ /* 0x000ea80000100000 */
[----:B------:R-:W3:Y:S04]  /*2140*/  LDL.U8 R26, [R21+0x3c] ;  /* 0x00003c00151a7983 */ /* 0x000ee80000100000 */
[----:B------:R-:W4:Y:S04]  /*2150*/  LDL.U8 R22, [R25+0x3c] ;  /* 0x00003c0019167983 */ /* 0x000f280000100000 */
[----:B------:R-:W4:Y:S01]  /*2160*/  LDL.U8 R23, [R23+0x3c] ;  /* 0x00003c0017177983 */ /* 0x000f220000100000 */
[----:B------:R-:W-:-:S02]  /*2170*/  PRMT R9, R9, 0x3340, R8 ;  /* 0x0000334009097816 */ /* 0x000fc40000000008 */
[----:B------:R-:W-:-:S04]  /*2180*/  PRMT R6, R6, 0x3340, R7 ;  /* 0x0000334006067816 */ /* 0x000fc80000000007 */
[----:B------:R-:W-:Y:S02]  /*2190*/  PRMT R6, R9, 0x5410, R6 ;  /* 0x0000541009067816 */ /* 0x000fe40000000006 */
[----:B--2---:R-:W-:Y:S02]  /*21a0*/  LOP3.LUT R24, R11, 0xff, RZ, 0xc0, !PT ;  /* 0x000000ff0b187812 */ /* 0x004fe400078ec0ff */
[C---:B---3--:R-:W-:Y:S02]  /*21b0*/  PRMT R8, R26.reuse, 0x3340, R11 ;  /* 0x000033401a087816 */ /* 0x048fe4000000000b */
[----:B------:R-:W-:Y:S02]  /*21c0*/  LOP3.LUT R26, R26, 0xff, RZ, 0xc0, !PT ;  /* 0x000000ff1a1a7812 */ /* 0x000fe400078ec0ff */
[C---:B----4-:R-:W-:Y:S02]  /*21d0*/  PRMT R7, R22.reuse, 0x3340, R23 ;  /* 0x0000334016077816 */ /* 0x050fe40000000017 */
[----:B------:R-:W-:-:S02]  /*21e0*/  LOP3.LUT R22, R22, 0xff, RZ, 0xc0, !PT ;  /* 0x000000ff16167812 */ /* 0x000fc400078ec0ff */
[----:B------:R-:W-:Y:S02]  /*21f0*/  PRMT R7, R8, 0x5410, R7 ;  /* 0x0000541008077816 */ /* 0x000fe40000000007 */
        /* <DEDUP_REMOVED lines=27> */
[----:B---3--:R-:W-:-:S04]  /*23b0*/  PRMT R11, R28, 0x3340, R25 ;  /* 0x000033401c0b7816 */ /* 0x008fc80000000019 */
[----:B------:R-:W-:Y:S01]  /*23c0*/  PRMT R9, R22, 0x5410, R11 ;  /* 0x0000541016097816 */ /* 0x000fe2000000000b */
[----:B------:R-:W-:Y:S01]  /*23d0*/  IMAD.IADD R11, R1, 0x1, R24 ;  /* 0x00000001010b7824 */ /* 0x000fe200078e0218 */
[----:B------:R-:W-:Y:S02]  /*23e0*/  LOP3.LUT R22, R28, 0xff, RZ, 0xc0, !PT ;  /* 0x000000ff1c167812 */ /* 0x000fe400078ec0ff */
[----:B------:R-:W-:Y:S02]  /*23f0*/  LOP3.LUT R24, R25, 0xff, RZ, 0xc0, !PT ;  /* 0x000000ff19187812 */ /* 0x000fe400078ec0ff */
[----:B------:R-:W-:Y:S01]  /*2400*/  LOP3.LUT R26, R21, 0xff, RZ, 0xc0, !PT ;  /* 0x000000ff151a7812 */ /* 0x000fe200078ec0ff */
[C---:B------:R-:W-:Y:S01]  /*2410*/  IMAD.IADD R21, R1.reuse, 0x1, R22 ;  /* 0x0000000101157824 */ /* 0x040fe200078e0216 */
[----:B------:R-:W-:Y:S01]  /*2420*/  STL.64 [R1+0x40], R8 ;  /* 0x0000400801007387 */ /* 0x000fe20000100a00 */
[----:B------:R-:W-:-:S03]  /*2430*/  IMAD.IADD R24, R1, 0x1, R24 ;  /* 0x0000000101187824 */ /* 0x000fc600078e0218 */
[----:B------:R-:W2:Y:S01]  /*2440*/  LDL.U8 R11, [R11+0x48] ;  /* 0x000048000b0b7983 */ /* 0x000ea20000100000 */
[----:B------:R-:W-:-:S03]  /*2450*/  IMAD.IADD R29, R1, 0x1, R26 ;  /* 0x00000001011d7824 */ /* 0x000fc600078e021a */
[----:B------:R-:W3:Y:S04]  /*2460*/  LDL.U8 R21, [R21+0x48] ;  /* 0x0000480015157983 */ /* 0x000ee80000100000 */
[----:B------:R-:W4:Y:S04]  /*2470*/  LDL.U8 R24, [R24+0x48] ;  /* 0x0000480018187983 */ /* 0x000f280000100000 */
[----:B------:R0:W5:Y:S01]  /*2480*/  LDL.U8 R22, [R29+0x48] ;  /* 0x000048001d167983 */ /* 0x0001620000100000 */
[----:B--2---:R-:W-:Y:S02]  /*2490*/  LOP3.LUT R26, R11, 0xff, RZ, 0xc0, !PT ;  /* 0x000000ff0b1a7812 */ /* 0x004fe400078ec0ff */
[----:B---3--:R-:W-:-:S03]  /*24a0*/  LOP3.LUT R28, R21, 0xff, RZ, 0xc0, !PT ;  /* 0x000000ff151c7812 */ /* 0x008fc600078ec0ff */
[C---:B------:R-:W-:Y:S01]  /*24b0*/  IMAD.IADD R23, R1.reuse, 0x1, R26 ;  /* 0x0000000101177824 */ /* 0x040fe200078e021a */
[----:B----4-:R-:W-:Y:S01]  /*24c0*/  LOP3.LUT R26, R24, 0xff, RZ, 0xc0, !PT ;  /* 0x000000ff181a7812 */ /* 0x010fe200078ec0ff */
[----:B0-----:R-:W-:-:S04]  /*24d0*/  IMAD.IADD R29, R1, 0x1, R28 ;  /* 0x00000001011d7824 */ /* 0x001fc800078e021c */
[----:B------:R-:W2:Y:S01]  /*24e0*/  LDL.U8 R23, [R23+0x4c] ;  /* 0x00004c0017177983 */ /* 0x000ea20000100000 */
[----:B-----5:R-:W-:Y:S01]  /*24f0*/  LOP3.LUT R25, R22, 0xff, RZ, 0xc0, !PT ;  /* 0x000000ff16197812 */ /* 0x020fe200078ec0ff */
[----:B------:R-:W-:-:S04]  /*2500*/  IMAD.IADD R28, R1, 0x1, R26 ;  /* 0x00000001011c7824 */ /* 0x000fc800078e021a */
[----:B------:R-:W-:Y:S02]  /*2510*/  IMAD.IADD R27, R1, 0x1, R25 ;  /* 0x00000001011b7824 */ /* 0x000fe400078e0219 */
[----:B------:R-:W3:Y:S04]  /*2520*/  LDL.U8 R25, [R29+0x4c] ;  /* 0x00004c001d197983 */ /* 0x000ee80000100000 */
[----:B------:R-:W2:Y:S04]  /*2530*/  LDL.U8 R26, [R27+0x4c] ;  /* 0x00004c001b1a7983 */ /* 0x000ea80000100000 */
[----:B------:R-:W3:Y:S01]  /*2540*/  LDL.U8 R28, [R28+0x4c] ;  /* 0x00004c001c1c7983 */ /* 0x000ee20000100000 */
[----:B------:R-:W-:Y:S01]  /*2550*/  IMAD R3, R2, 0x20, R3 ;  /* 0x0000002002037824 */ /* 0x000fe200078e0203 */
[----:B------:R-:W-:-:S04]  /*2560*/  PRMT R11, R11, 0x3340, R22 ;  /* 0x000033400b0b7816 */ /* 0x000fc80000000016 */
[----:B------:R0:W-:Y:S02]  /*2570*/  STS [R3], R10 ;  /* 0x0000000a03007388 */ /* 0x0001e40000000800 */
[----:B0-----:R-:W-:-:S04]  /*2580*/  PRMT R10, R21, 0x3340, R24 ;  /* 0x00003340150a7816 */ /* 0x001fc80000000018 */
[----:B------:R-:W-:Y:S01]  /*2590*/  PRMT R10, R11, 0x5410, R10 ;  /* 0x000054100b0a7816 */ /* 0x000fe2000000000a */
[----:B------:R1:W-:Y:S04]  /*25a0*/  STS [R3+0x4], R4 ;  /* 0x0000040403007388 */ /* 0x0003e80000000800 */
[----:B------:R1:W-:Y:S04]  /*25b0*/  STS [R3+0x8], R5 ;  /* 0x0000080503007388 */ /* 0x0003e80000000800 */
[----:B------:R1:W-:Y:S04]  /*25c0*/  STS [R3+0xc], R6 ;  /* 0x00000c0603007388 */ /* 0x0003e80000000800 */
[----:B------:R1:W-:Y:S04]  /*25d0*/  STS [R3+0x10], R7 ;  /* 0x0000100703007388 */ /* 0x0003e80000000800 */
[----:B------:R1:W-:Y:S04]  /*25e0*/  STS [R3+0x14], R8 ;  /* 0x0000140803007388 */ /* 0x0003e80000000800 */
[----:B------:R1:W-:Y:S04]  /*25f0*/  STS [R3+0x18], R9 ;  /* 0x0000180903007388 */ /* 0x0003e80000000800 */
[----:B------:R1:W-:Y:S01]  /*2600*/  STS [R3+0x1c], R10 ;  /* 0x00001c0a03007388 */ /* 0x0003e20000000800 */
[----:B--2---:R-:W-:-:S02]  /*2610*/  PRMT R26, R23, 0x3340, R26 ;  /* 0x00003340171a7816 */ /* 0x004fc4000000001a */
[----:B---3--:R-:W-:-:S04]  /*2620*/  PRMT R25, R25, 0x3340, R28 ;  /* 0x0000334019197816 */ /* 0x008fc8000000001c */
[----:B------:R-:W-:-:S05]  /*2630*/  PRMT R11, R26, 0x5410, R25 ;  /* 0x000054101a0b7816 */ /* 0x000fca0000000019 */
[----:B------:R1:W-:Y:S04]  /*2640*/  STL.64 [R1+0x48], R10 ;  /* 0x0000480a01007387 */ /* 0x0003e80000100a00 */
[----:B------:R1:W-:Y:S02]  /*2650*/  STS [R3+0x20], R11 ;  /* 0x0000200b03007388 */ /* 0x0003e40000000800 */
.L_x_7:
[----:B------:R-:W-:Y:S05]  /*2660*/  WARPSYNC.ALL ;  /* 0x0000000000007948 */ /* 0x000fea0003800000 */
[----:B------:R-:W-:Y:S01]  /*2670*/  BAR.SYNC.DEFER_BLOCKING 0x0 ;  /* 0x0000000000007b1d */ /* 0x000fe20000010000 */
[----:B-----5:R-:W-:-:S04]  /*2680*/  LOP3.LUT R12, R12, 0xffff, RZ, 0xc0, !PT ;  /* 0x0000ffff0c0c7812 */ /* 0x020fc800078ec0ff */
[----:B01----:R-:W-:Y:S01]  /*2690*/  PRMT R3, R12, 0x8880, RZ ;  /* 0x000088800c037816 */ /* 0x003fe200000000ff */
[----:B------:R-:W0:Y:S02]  /*26a0*/  LDS R10, [R16+0xc0] ;  /* 0x0000c000100a7984 */ /* 0x000e240000000800 */
[C---:B0-----:R-:W-:Y:S02]  /*26b0*/  PRMT R8, R10.reuse, 0x7770, RZ ;  /* 0x000077700a087816 */ /* 0x041fe400000000ff */
[C---:B------:R-:W-:Y:S02]  /*26c0*/  PRMT R7, R10.reuse, 0x7771, RZ ;  /* 0x000077710a077816 */ /* 0x040fe400000000ff */
[----:B------:R-:W-:Y:S01]  /*26d0*/  PRMT R6, R10, 0x7772, RZ ;  /* 0x000077720a067816 */ /* 0x000fe200000000ff */
[----:B------:R-:W-:Y:S01]  /*26e0*/  IMAD R12, R8, 0x100, R3 ;  /* 0x00000100080c7824 */ /* 0x000fe200078e0203 */
[----:B------:R-:W-:-:S05]  /*26f0*/  PRMT R3, R10, 0x7773, RZ ;  /* 0x000077730a037816 */ /* 0x000fca00000000ff */
[----:B------:R-:W0:Y:S08]  /*2700*/  LDC.U8 R12, c[0x3][R12+0x1000] ;  /* 0x00c400000c0c7b82 */ /* 0x000e300000000000 */
[----:B------:R-:W-:Y:S06]  /*2710*/  BAR.SYNC.DEFER_BLOCKING 0x0 ;  /* 0x0000000000007b1d */ /* 0x000fec0000010000 */
[----:B0-----:R0:W-:Y:S02]  /*2720*/  STS [R19+0xc0], R12 ;  /* 0x0000c00c13007388 */ /* 0x0011e40000000800 */
[----:B------:R-:W-:Y:S06]  /*2730*/  BAR.SYNC.DEFER_BLOCKING 0x0 ;  /* 0x0000000000007b1d */ /* 0x000fec0000010000 */
[----:B------:R-:W-:Y:S05]  /*2740*/  @P0 BRA `(.L_x_28) ;  /* 0x00000004005c0947 */ /* 0x000fea0003800000 */
[C---:B------:R-:W-:Y:S01]  /*2750*/  IMAD R4, R2.reuse, 0x20, R19 ;  /* 0x0000002002047824 */ /* 0x040fe200078e0213 */
[----:B------:R-:W1:Y:S01]  /*2760*/  S2R R11, SR_LANEID ;  /* 0x00000000000b7919 */ /* 0x000e620000000000 */
[----:B------:R-:W2:Y:S01]  /*2770*/  S2UR UR5, SR_CgaCtaId ;  /* 0x00000000000579c3 */ /* 0x000ea20000008800 */
[----:B------:R-:W-:Y:S01]  /*2780*/  UMOV UR4, 0x400 ;  /* 0x0000040000047882 */ /* 0x000fe20000000000 */
[C---:B------:R-:W-:Y:S01]  /*2790*/  ISETP.NE.AND P0, PT, R2.reuse, 0x1c, PT ;  /* 0x0000001c0200780c */ /* 0x040fe20003f05270 */
[----:B------:R-:W-:Y:S01]  /*27a0*/  LDS R21, [R4+0xc0] ;  /* 0x0000c00004157984 */ /* 0x000fe20000000800 */
[----:B------:R-:W-:Y:S01]  /*27b0*/  UIADD3 UR4, UPT, UPT, UR4, 0x4f0, URZ ;  /* 0x000004f004047890 */ /* 0x000fe2000fffe0ff */
[----:B------:R-:W-:Y:S02]  /*27c0*/  ISETP.NE.AND P2, PT, R2, RZ, PT ;  /* 0x000000ff0200720c */ /* 0x000fe40003f45270 */
[----:B------:R-:W-:Y:S04]  /*27d0*/  LDS R22, [R4+0xc4] ;  /* 0x0000c40004167984 */ /* 0x000fe80000000800 */
[----:B------:R-:W3:Y:S04]  /*27e0*/  LDS R25, [R4+0xc8] ;  /* 0x0000c80004197984 */ /* 0x000ee80000000800 */
[----:B------:R-:W-:Y:S04]  /*27f0*/  LDS R23, [R4+0xcc] ;  /* 0x0000cc0004177984 */ /* 0x000fe80000000800 */
[----:B------:R-:W4:Y:S04]  /*2800*/  LDS R24, [R4+0xd0] ;  /* 0x0000d00004187984 */ /* 0x000f280000000800 */
[----:B------:R-:W5:Y:S01]  /*2810*/  LDS R5, [R4+0xd4] ;  /* 0x0000d40004057984 */ /* 0x000f620000000800 */
[----:B--2---:R-:W-:-:S03]  /*2820*/  ULEA UR4, UR5, UR4, 0x18 ;  /* 0x0000000405047291 */ /* 0x004fc6000f8ec0ff */
[----:B------:R-:W2:Y:S01]  /*2830*/  LDS R9, [R4+0xd8] ;  /* 0x0000d80004097984 */ /* 0x000ea20000000800 */
[----:B-1----:R-:W-:-:S05]  /*2840*/  IMAD.HI.U32 R26, R11, -0x72c234f7, RZ ;  /* 0x8d3dcb090b1a7827 */ /* 0x002fca00078e00ff */
[----:B------:R-:W-:-:S05]  /*2850*/  SHF.R.U32.HI R26, RZ, 0x4, R26 ;  /* 0x00000004ff1a7819 */ /* 0x000fca000001161a */
[----:B------:R-:W-:-:S05]  /*2860*/  IMAD R11, R26, -0x1d, R11 ;  /* 0xffffffe31a0b7824 */ /* 0x000fca00078e020b */
[----:B------:R-:W-:Y:S02]  /*2870*/  LEA R11, R11, UR4, 0x2 ;  /* 0x000000040b0b7c11 */ /* 0x000fe4000f8e10ff */
[----:B---3--:R-:W-:Y:S02]  /*2880*/  IADD3 R25, PT, PT, R25, R22, R21 ;  /* 0x0000001619197210 */ /* 0x008fe40007ffe015 */
[----:B------:R-:W1:Y:S04]  /*2890*/  LDS R22, [R4+0xdc] ;  /* 0x0000dc0004167984 */ /* 0x000e680000000800 */
[----:B------:R-:W3:Y:S01]  /*28a0*/  LDS R21, [R4+0xe0] ;  /* 0x0000e00004157984 */ /* 0x000ee20000000800 */
[----:B----4-:R-:W-:Y:S01]  /*28b0*/  IADD3 R24, PT, PT, R24, R25, R23 ;  /* 0x0000001918187210 */ /* 0x010fe20007ffe017 */
[----:B------:R-:W-:-:S02]  /*28c0*/  IMAD.MOV.U32 R23, RZ, RZ, 0x1fffffff ;  /* 0x1fffffffff177424 */ /* 0x000fc400078e00ff */
[----:B------:R4:W-:Y:S01]  /*28d0*/  STS [R11], RZ ;  /* 0x000000ff0b007388 */ /* 0x0009e20000000800 */
[----:B-----5:R-:W-:Y:S02]  /*28e0*/  SEL R5, R5, RZ, P0 ;  /* 0x000000ff05057207 */ /* 0x020fe40000000000 */
[----:B------:R-:W-:Y:S02]  /*28f0*/  R2UR UR4, R23 ;  /* 0x00000000170472ca */ /* 0x000fe400000e0000 */
[----:B--2---:R-:W-:-:S04]  /*2900*/  SEL R9, R9, RZ, P0 ;  /* 0x000000ff09097207 */ /* 0x004fc80000000000 */
[----:B------:R-:W-:Y:S02]  /*2910*/  IADD3 R5, PT, PT, R9, R24, R5 ;  /* 0x0000001809057210 */ /* 0x000fe40007ffe005 */
[----:B-1----:R-:W-:Y:S02]  /*2920*/  SEL R22, R22, RZ, P0 ;  /* 0x000000ff16167207 */ /* 0x002fe40000000000 */
[----:B---3--:R-:W-:-:S04]  /*2930*/  SEL R21, R21, RZ, P0 ;  /* 0x000000ff15157207 */ /* 0x008fc80000000000 */
[----:B------:R-:W-:Y:S01]  /*2940*/  IADD3 R22, PT, PT, R21, R5, R22 ;  /* 0x0000000515167210 */ /* 0x000fe20007ffe016 */
[----:B----4-:R-:W-:Y:S06]  /*2950*/  BRA.DIV UR4, `(.L_x_29) ;  /* 0x0000000e04207947 */ /* 0x010fec000b800000 */
[----:B------:R-:W-:Y:S01]  /*2960*/  NOP ;  /* 0x0000000000007918 */ /* 0x000fe20000000000 */
[----:B------:R-:W-:Y:S01]  /*2970*/  STS [R11+0x40], R22 ;  /* 0x000040160b007388 */ /* 0x000fe20000000800 */
[----:B------:R-:W-:-:S03]  /*2980*/  NOP ;  /* 0x0000000000007918 */ /* 0x000fc60000000000 */
[----:B------:R-:W1:Y:S02]  /*2990*/  LDS R5, [R11+0x3c] ;  /* 0x00003c000b057984 */ /* 0x000e640000000800 */
[----:B-1----:R-:W-:Y:S01]  /*29a0*/  IMAD.IADD R24, R22, 0x1, R5 ;  /* 0x0000000116187824 */ /* 0x002fe200078e0205 */
[----:B------:R-:W-:-:S04]  /*29b0*/  NOP ;  /* 0x0000000000007918 */ /* 0x000fc80000000000 */
        /* <DEDUP_REMOVED lines=15> */
[----:B------:R1:W-:Y:S01]  /*2ab0*/  STS [R11+0x40], R24 ;  /* 0x000040180b007388 */ /* 0x0003e20000000800 */
[----:B------:R-:W-:-:S03]  /*2ac0*/  NOP ;  /* 0x0000000000007918 */ /* 0x000fc60000000000 */
[----:B------:R1:W2:Y:S01]  /*2ad0*/  LDS R21, [R11] ;  /* 0x000000000b157984 */ /* 0x0002a20000000800 */
[----:B------:R-:W-:Y:S01]  /*2ae0*/  NOP ;  /* 0x0000000000007918 */ /* 0x000fe20000000000 */
.L_x_67:
[----:B------:R-:W3:Y:S01]  /*2af0*/  LDS R23, [R4+0xc0] ;  /* 0x0000c00004177984 */ /* 0x000ee20000000800 */
[----:B--2---:R-:W-:-:S03]  /*2b00*/  IADD3 R21, PT, PT, R21, R24, -R22 ;  /* 0x0000001815157210 */ /* 0x004fc60007ffe816 */
[----:B------:R-:W2:Y:S01]  /*2b10*/  LDS R26, [R4+0xc4] ;  /* 0x0000c400041a7984 */ /* 0x000ea20000000800 */
[----:B-1----:R-:W-:-:S03]  /*2b20*/  SEL R24, R21, RZ, P2 ;  /* 0x000000ff15187207 */ /* 0x002fc60001000000 */
[----:B------:R-:W1:Y:S04]  /*2b30*/  LDS R25, [R4+0xc8] ;  /* 0x0000c80004197984 */ /* 0x000e680000000800 */
[----:B------:R-:W4:Y:S04]  /*2b40*/  LDS R9, [R4+0xcc] ;  /* 0x0000cc0004097984 */ /* 0x000f280000000800 */
[----:B------:R-:W5:Y:S04]  /*2b50*/  LDS R5, [R4+0xd0] ;  /* 0x0000d00004057984 */ /* 0x000f680000000800 */
[----:B------:R-:W0:Y:S04]  /*2b60*/  LDS R11, [R4+0xd4] ;  /* 0x0000d400040b7984 */ /* 0x000e280000000800 */
[----:B------:R-:W0:Y:S04]  /*2b70*/  LDS R22, [R4+0xd8] ;  /* 0x0000d80004167984 */ /* 0x000e280000000800 */
[----:B------:R-:W0:Y:S01]  /*2b80*/  LDS R21, [R4+0xdc] ;  /* 0x0000dc0004157984 */ /* 0x000e220000000800 */
[----:B---3--:R-:W-:-:S03]  /*2b90*/  IMAD.IADD R23, R23, 0x1, R24 ;  /* 0x0000000117177824 */ /* 0x008fc600078e0218 */
[----:B------:R-:W3:Y:S01]  /*2ba0*/  LDS R24, [R4+0xe0] ;  /* 0x0000e00004187984 */ /* 0x000ee20000000800 */
[----:B--2---:R-:W-:-:S03]  /*2bb0*/  IMAD.IADD R26, R26, 0x1, R23 ;  /* 0x000000011a1a7824 */ /* 0x004fc600078e0217 */
[----:B------:R2:W-:Y:S01]  /*2bc0*/  STS [R4+0xc0], R23 ;  /* 0x0000c01704007388 */ /* 0x0005e20000000800 */
[----:B-1----:R-:W-:-:S03]  /*2bd0*/  IMAD.IADD R25, R25, 0x1, R26 ;  /* 0x0000000119197824 */ /* 0x002fc600078e021a */
[----:B------:R2:W-:Y:S01]  /*2be0*/  STS [R4+0xc4], R26 ;  /* 0x0000c41a04007388 */ /* 0x0005e20000000800 */
[----:B----4-:R-:W-:-:S03]  /*2bf0*/  IMAD.IADD R9, R9, 0x1, R25 ;  /* 0x0000000109097824 */ /* 0x010fc600078e0219 */
[----:B------:R2:W-:Y:S01]  /*2c00*/  STS [R4+0xc8], R25 ;  /* 0x0000c81904007388 */ /* 0x0005e20000000800 */
[----:B-----5:R-:W-:-:S03]  /*2c10*/  IMAD.IADD R5, R5, 0x1, R9 ;  /* 0x0000000105057824 */ /* 0x020fc600078e0209 */
[----:B------:R2:W-:Y:S01]  /*2c20*/  STS [R4+0xcc], R9 ;  /* 0x0000cc0904007388 */ /* 0x0005e20000000800 */
[----:B0-----:R-:W-:-:S03]  /*2c30*/  IMAD.IADD R11, R11, 0x1, R5 ;  /* 0x000000010b0b7824 */ /* 0x001fc600078e0205 */
[----:B------:R2:W-:Y:S01]  /*2c40*/  STS [R4+0xd0], R5 ;  /* 0x0000d00504007388 */ /* 0x0005e20000000800 */
[----:B------:R-:W-:-:S03]  /*2c50*/  IMAD.IADD R22, R22, 0x1, R11 ;  /* 0x0000000116167824 */ /* 0x000fc600078e020b */
[----:B------:R2:W-:Y:S01]  /*2c60*/  STS [R4+0xd4], R11 ;  /* 0x0000d40b04007388 */ /* 0x0005e20000000800 */
[----:B------:R-:W-:-:S03]  /*2c70*/  IMAD.IADD R21, R21, 0x1, R22 ;  /* 0x0000000115157824 */ /* 0x000fc600078e0216 */
[----:B------:R2:W-:Y:S04]  /*2c80*/  STS [R4+0xd8], R22 ;  /* 0x0000d81604007388 */ /* 0x0005e80000000800 */
[----:B------:R2:W-:Y:S01]  /*2c90*/  STS [R4+0xdc], R21 ;  /* 0x0000dc1504007388 */ /* 0x0005e20000000800 */
[----:B---3--:R-:W-:-:S05]  /*2ca0*/  IMAD.IADD R27, R24, 0x1, R21 ;  /* 0x00000001181b7824 */ /* 0x008fca00078e0215 */
[----:B------:R2:W-:Y:S02]  /*2cb0*/  STS [R4+0xe0], R27 ;  /* 0x0000e01b04007388 */ /* 0x0005e40000000800 */
.L_x_28:
[----:B------:R-:W-:Y:S05]  /*2cc0*/  WARPSYNC.ALL ;  /* 0x0000000000007948 */ /* 0x000fea0003800000 */
[----:B------:R-:W-:Y:S01]  /*2cd0*/  BAR.SYNC.DEFER_BLOCKING 0x0 ;  /* 0x0000000000007b1d */ /* 0x000fe20000010000 */
[----:B------:R-:W-:Y:S01]  /*2ce0*/  ISETP.NE.AND P0, PT, R12, 0x1, PT ;  /* 0x000000010c00780c */ /* 0x000fe20003f05270 */
[----:B------:R-:W-:Y:S01]  /*2cf0*/  VIADD R13, R13, 0x100 ;  /* 0x000001000d0d7836 */ /* 0x000fe20000000000 */
[----:B--2---:R-:W-:Y:S02]  /*2d00*/  LOP3.LUT R4, R2, 0xff, RZ, 0xc0, !PT ;  /* 0x000000ff02047812 */ /* 0x004fe400078ec0ff */
[----:B------:R-:W-:-:S02]  /*2d10*/  ISETP.GE.OR P0, PT, R14, R17, P0 ;  /* 0x000000110e00720c */ /* 0x000fc40000706670 */
[----:B------:R-:W-:-:S11]  /*2d20*/  ISETP.NE.AND P2, PT, R4, 0xff, PT ;  /* 0x000000ff0400780c */ /* 0x000fd60003f45270 */
[----:B------:R-:W1:Y:S01]  /*2d30*/  @!P0 LDC.64 R4, c[0x0][0x398] ;  /* 0x0000e600ff048b82 */ /* 0x000e620000000a00 */
[----:B------:R-:W0:Y:S04]  /*2d40*/  LDS R9, [R19+0xc0] ;  /* 0x0000c00013097984 */ /* 0x000e280000000800 */
[----:B------:R-:W2:Y:S04]  /*2d50*/  @!P0 LDS R11, [R15+0x9e4] ;  /* 0x0009e4000f0b8984 */ /* 0x000ea80000000800 */
[----:B------:R-:W3:Y:S04]  /*2d60*/  @!P2 LDS R22, [R15+0x9e4] ;  /* 0x0009e4000f16a984 */ /* 0x000ee80000000800 */
[----:B------:R-:W-:Y:S01]  /*2d70*/  @!P2 STS [R15+0x9e0], R10 ;  /* 0x0009e00a0f00a388 */ /* 0x000fe20000000800 */
[----:B0-----:R-:W-:-:S05]  /*2d80*/  @!P0 IMAD R12, R18, 0x32, R9 ;  /* 0x00000032120c8824 */ /* 0x001fca00078e0209 */
[----:B--2---:R-:W-:Y:S01]  /*2d90*/  @!P0 IADD3 R11, PT, PT, R12, -0x1, R11 ;  /* 0xffffffff0c0b8810 */ /* 0x004fe20007ffe00b */
[----:B---3--:R-:W-:-:S04]  /*2da0*/  @!P2 IMAD.IADD R12, R9, 0x1, R22 ;  /* 0x00000001090ca824 */ /* 0x008fc800078e0216 */
[----:B-1----:R-:W-:Y:S01]  /*2db0*/  @!P0 IMAD.WIDE R4, R11, 0x4, R4 ;  /* 0x000000040b048825 */ /* 0x002fe200078e0204 */
[----:B------:R-:W-:Y:S04]  /*2dc0*/  @!P2 STS [R15+0x9e4], R12 ;  /* 0x0009e40c0f00a388 */ /* 0x000fe80000000800 */
[----:B------:R0:W-:Y:S02]  /*2dd0*/  @!P0 STG.E desc[UR6][R4.64], R14 ;  /* 0x0000000e04008986 */ /* 0x0001e4000c101906 */
[----:B0-----:R-:W-:Y:S01]  /*2de0*/  VIADD R14, R14, 0x100 ;  /* 0x000001000e0e7836 */ /* 0x001fe20000000000 */
[----:B------:R-:W-:Y:S06]  /*2df0*/  BAR.SYNC.DEFER_BLOCKING 0x0 ;  /* 0x0000000000007b1d */ /* 0x000fec0000010000 */
[----:B------:R-:W-:Y:S05]  /*2e00*/  @P1 BRA `(.L_x_30) ;  /* 0xffffffd4005c1947 */ /* 0x000fea000383ffff */
.L_x_4:
[----:B------:R-:W-:Y:S01]  /*2e10*/  VIADD R17, R17, 0xffffffff ;  /* 0xffffffff11117836 */ /* 0x000fe20000000000 */
[----:B------:R-:W-:Y:S04]  /*2e20*/  BSSY.RECONVERGENT B0, `(.L_x_31) ;  /* 0x000000c000007945 */ /* 0x000fe80003800200 */
[----:B------:R-:W-:-:S13]  /*2e30*/  ISETP.NE.AND P0, PT, R20, R17, PT ;  /* 0x000000111400720c */ /* 0x000fda0003f05270 */
[----:B------:R-:W0:Y:S01]  /*2e40*/  @!P0 LDS R3, [R15+0x9e4] ;  /* 0x0009e4000f038984 */ /* 0x000e220000000800 */
[----:B------:R-:W1:Y:S02]  /*2e50*/  @!P0 LDC.64 R4, c[0x0][0x3b0] ;  /* 0x0000ec00ff048b82 */ /* 0x000e640000000a00 */
[----:B-1----:R-:W-:-:S05]  /*2e60*/  @!P0 IMAD.WIDE R4, R18, 0x4, R4 ;  /* 0x0000000412048825 */ /* 0x002fca00078e0204 */
[----:B0-----:R0:W-:Y:S01]  /*2e70*/  @!P0 STG.E desc[UR6][R4.64], R3 ;  /* 0x0000000304008986 */ /* 0x0011e2000c101906 */
[----:B------:R-:W-:-:S13]  /*2e80*/  ISETP.NE.AND P0, PT, R2, RZ, PT ;  /* 0x000000ff0200720c */ /* 0x000fda0003f05270 */
[----:B0-----:R-:W-:Y:S05]  /*2e90*/  @P0 BRA `(.L_x_32) ;  /* 0x0000000000100947 */ /* 0x001fea0003800000 */
[----:B------:R-:W0:Y:S01]  /*2ea0*/  LDC.64 R4, c[0x0][0x3a0] ;  /* 0x0000e800ff047b82 */ /* 0x000e220000000a00 */
[----:B------:R-:W-:-:S05]  /*2eb0*/  IMAD.MOV.U32 R3, RZ, RZ, 0x7fffffff ;  /* 0x7fffffffff037424 */ /* 0x000fca00078e00ff */
[----:B0-----:R-:W2:Y:S04]  /*2ec0*/  ATOMG.E.INC.STRONG.GPU PT, R4, desc[UR6][R4.64], R3 ;  /* 0x80000003040479a8 */ /* 0x001ea800099ef106 */
[----:B--2---:R0:W-:Y:S02]  /*2ed0*/  STS [R15+0x9e8], R4 ;  /* 0x0009e8040f007388 */ /* 0x0041e40000000800 */
.L_x_32:
[----:B------:R-:W-:Y:S05]  /*2ee0*/  BSYNC.RECONVERGENT B0 ;  /* 0x0000000000007941 */ /* 0x000fea0003800200 */
.L_x_31:
[----:B------:R-:W-:Y:S06]  /*2ef0*/  BAR.SYNC.DEFER_BLOCKING 0x0 ;  /* 0x0000000000007b1d */ /* 0x000fec0000010000 */
[----:B------:R-:W1:Y:S01]  /*2f00*/  LDCU UR4, c[0x0][0x3a8] ;  /* 0x00007500ff0477ac */ /* 0x000e620008000800 */
[----:B------:R-:W1:Y:S02]  /*2f10*/  LDS R18, [R15+0x9e8] ;  /* 0x0009e8000f127984 */ /* 0x000e640000000800 */
[----:B-1----:R-:W-:-:S13]  /*2f20*/  ISETP.GE.AND P0, PT, R18, UR4, PT ;  /* 0x0000000412007c0c */ /* 0x002fda000bf06270 */
[----:B------:R-:W-:Y:S05]  /*2f30*/  @!P0 BRA `(.L_x_33) ;  /* 0xffffffd000a88947 */ /* 0x000fea000383ffff */
[----:B------:R-:W-:Y:S05]  /*2f40*/  EXIT ;  /* 0x000000000000794d */ /* 0x000fea0003800000 */
.L_x_12:
[----:B------:R-:W-:-:S07]  /*2f50*/  IMAD.MOV.U32 R5, RZ, RZ, R4 ;  /* 0x000000ffff057224 */ /* 0x000fce00078e0004 */
[----:B------:R-:W-:Y:S05]  /*2f60*/  WARPSYNC.COLLECTIVE R5, `(.L_x_34) ;  /* 0x0000000005087348 */ /* 0x000fea0003c00000 */
[----:B------:R-:W-:Y:S01]  /*2f70*/  NOP ;  /* 0x0000000000007918 */ /* 0x000fe20000000000 */
[----:B------:R-:W-:Y:S05]  /*2f80*/  ENDCOLLECTIVE ;  /* 0x000000000000791b */ /* 0x000fea0003800000 */
.L_x_34:
[----:B------:R-:W-:Y:S05]  /*2f90*/  BRA `(.L_x_35) ;  /* 0xffffffe000347947 */ /* 0x000fea000383ffff */
.L_x_15:
[----:B------:R-:W-:Y:S01]  /*2fa0*/  LOP3.LUT R5, R9, 0xffff, RZ, 0xc0, !PT ;  /* 0x0000ffff09057812 */ /* 0x000fe200078ec0ff */
[----:B------:R-:W-:Y:S01]  /*2fb0*/  BSSY B0, `(.L_x_36) ;  /* 0x000000c000007945 */ /* 0x000fe20003800000 */
[----:B0-----:R-:W-:-:S05]  /*2fc0*/  LOP3.LUT R6, R8, 0xff, RZ, 0xc0, !PT ;  /* 0x000000ff08067812 */ /* 0x001fca00078ec0ff */
[----:B------:R-:W-:Y:S02]  /*2fd0*/  IMAD R6, R5, 0x100, R6 ;  /* 0x0000010005067824 */ /* 0x000fe400078e0206 */
[----:B------:R-:W-:-:S05]  /*2fe0*/  IMAD.U32 R5, R10, 0x10000, RZ ;  /* 0x000100000a057824 */ /* 0x000fca00078e00ff */
[----:B------:R-:W-:Y:S02]  /*2ff0*/  LOP3.LUT R6, R6, 0xff0000, R5, 0xf8, !PT ;  /* 0x00ff000006067812 */ /* 0x000fe400078ef805 */
[----:B------:R-:W-:-:S05]  /*3000*/  LOP3.LUT R5, R23, 0xffff, RZ, 0xc0, !PT ;  /* 0x0000ffff17057812 */ /* 0x000fca00078ec0ff */
[----:B------:R-:W-:-:S05]  /*3010*/  IMAD.SHL.U32 R5, R5, 0x1000000, RZ ;  /* 0x0100000005057824 */ /* 0x000fca00078e00ff */
[----:B------:R-:W-:Y:S01]  /*3020*/  LOP3.LUT R7, R6, R5, RZ, 0xfc, !PT ;  /* 0x0000000506077212 */ /* 0x000fe200078efcff */
[----:B------:R-:W-:-:S07]  /*3030*/  IMAD.MOV.U32 R5, RZ, RZ, R4 ;  /* 0x000000ffff057224 */ /* 0x000fce00078e0004 */
[----:B------:R-:W-:Y:S05]  /*3040*/  WARPSYNC.COLLECTIVE R5, `(.L_x_37) ;  /* 0x0000000005087348 */ /* 0x000fea0003c00000 */
[----:B------:R-:W-:Y:S01]  /*3050*/  NOP ;  /* 0x0000000000007918 */ /* 0x000fe20000000000 */
[----:B------:R-:W-:Y:S05]  /*3060*/  ENDCOLLECTIVE ;  /* 0x000000000000791b */ /* 0x000fea0003800000 */
.L_x_37:
[----:B------:R-:W-:Y:S05]  /*3070*/  BSYNC B0 ;  /* 0x0000000000007941 */ /* 0x000fea0003800000 */
.L_x_36:
[----:B------:R-:W-:Y:S01]  /*3080*/  IMAD.MOV.U32 R5, RZ, RZ, R4 ;  /* 0x000000ffff057224 */ /* 0x000fe200078e0004 */
[----:B------:R0:W-:Y:S06]  /*3090*/  STS [R24+0x40], R7 ;  /* 0x0000400718007388 */ /* 0x0001ec0000000800 */
[----:B0-----:R-:W-:Y:S05]  /*30a0*/  WARPSYNC.COLLECTIVE R5, `(.L_x_38) ;  /* 0x0000000005087348 */ /* 0x001fea0003c00000 */
[----:B------:R-:W-:Y:S01]  /*30b0*/  NOP ;  /* 0x0000000000007918 */ /* 0x000fe20000000000 */
[----:B0-----:R-:W-:Y:S05]  /*30c0*/  ENDCOLLECTIVE ;  /* 0x000000000000791b */ /* 0x001fea0003800000 */
.L_x_38:
[----:B------:R-:W-:Y:S05]  /*30d0*/  BRA `(.L_x_39) ;  /* 0xffffffe000707947 */ /* 0x000fea000383ffff */
.L_x_18:
[----:B0-----:R-:W-:Y:S01]  /*30e0*/  LOP3.LUT R5, R9, 0xffff, RZ, 0xc0, !PT ;  /* 0x0000ffff09057812 */ /* 0x001fe200078ec0ff */
[----:B------:R-:W-:Y:S01]  /*30f0*/  BSSY B0, `(.L_x_40) ;  /* 0x000000c000007945 */ /* 0x000fe20003800000 */
[----:B-1----:R-:W-:-:S05]  /*3100*/  LOP3.LUT R6, R8, 0xff, RZ, 0xc0, !PT ;  /* 0x000000ff08067812 */ /* 0x002fca00078ec0ff */
        /* <DEDUP_REMOVED lines=10> */
.L_x_41:
[----:B------:R-:W-:Y:S05]  /*31b0*/  BSYNC B0 ;  /* 0x0000000000007941 */ /* 0x000fea0003800000 */
.L_x_40:
[----:B------:R-:W-:Y:S01]  /*31c0*/  IMAD.MOV.U32 R5, RZ, RZ, R4 ;  /* 0x000000ffff057224 */ /* 0x000fe200078e0004 */
[----:B------:R0:W-:Y:S06]  /*31d0*/  STS [R24+0x40], R7 ;  /* 0x0000400718007388 */ /* 0x0001ec0000000800 */
[----:B0-----:R-:W-:Y:S05]  /*31e0*/  WARPSYNC.COLLECTIVE R5, `(.L_x_42) ;  /* 0x0000000005087348 */ /* 0x001fea0003c00000 */
[----:B------:R-:W-:Y:S01]  /*31f0*/  NOP ;  /* 0x0000000000007918 */ /* 0x000fe20000000000 */
[----:B0-----:R-:W-:Y:S05]  /*3200*/  ENDCOLLECTIVE ;  /* 0x000000000000791b */ /* 0x001fea0003800000 */
.L_x_42:
[----:B------:R-:W-:Y:S05]  /*3210*/  BRA `(.L_x_43) ;  /* 0xffffffe000ac7947 */ /* 0x000fea000383ffff */
.L_x_21:
        /* <DEDUP_REMOVED lines=13> */
.L_x_45:
[----:B------:R-:W-:Y:S05]  /*32f0*/  BSYNC B0 ;  /* 0x0000000000007941 */ /* 0x000fea0003800000 */
.L_x_44:
[----:B------:R-:W-:Y:S01]  /*3300*/  IMAD.MOV.U32 R5, RZ, RZ, R4 ;  /* 0x000000ffff057224 */ /* 0x000fe200078e0004 */
[----:B------:R0:W-:Y:S06]  /*3310*/  STS [R24+0x40], R7 ;  /* 0x0000400718007388 */ /* 0x0001ec0000000800 */
[----:B0-----:R-:W-:Y:S05]  /*3320*/  WARPSYNC.COLLECTIVE R5, `(.L_x_46) ;  /* 0x0000000005087348 */ /* 0x001fea0003c00000 */
[----:B------:R-:W-:Y:S01]  /*3330*/  NOP ;  /* 0x0000000000007918 */ /* 0x000fe20000000000 */
[----:B0-----:R-:W-:Y:S05]  /*3340*/  ENDCOLLECTIVE ;  /* 0x000000000000791b */ /* 0x001fea0003800000 */
.L_x_46:
[----:B------:R-:W-:Y:S05]  /*3350*/  BRA `(.L_x_47) ;  /* 0xffffffe000e87947 */ /* 0x000fea000383ffff */
.L_x_24:
        /* <DEDUP_REMOVED lines=13> */
.L_x_49:
[----:B------:R-:W-:Y:S05]  /*3430*/  BSYNC B0 ;  /* 0x0000000000007941 */ /* 0x000fea0003800000 */
.L_x_48:
[----:B------:R-:W-:Y:S01]  /*3440*/  IMAD.MOV.U32 R5, RZ, RZ, R4 ;  /* 0x000000ffff057224 */ /* 0x000fe200078e0004 */
[----:B------:R0:W-:Y:S06]  /*3450*/  STS [R24+0x40], R7 ;  /* 0x0000400718007388 */ /* 0x0001ec0000000800 */
[----:B0-----:R-:W-:Y:S05]  /*3460*/  WARPSYNC.COLLECTIVE R5, `(.L_x_50) ;  /* 0x0000000005087348 */ /* 0x001fea0003c00000 */
[----:B------:R-:W-:Y:S01]  /*3470*/  NOP ;  /* 0x0000000000007918 */ /* 0x000fe20000000000 */
[----:B0-----:R-:W-:Y:S05]  /*3480*/  ENDCOLLECTIVE ;  /* 0x000000000000791b */ /* 0x001fea0003800000 */
.L_x_50:
[----:B------:R-:W-:Y:S05]  /*3490*/  BRA `(.L_x_51) ;  /* 0xffffffe400247947 */ /* 0x000fea000383ffff */
.L_x_27:
[----:B------:R-:W-:Y:S01]  /*34a0*/  LOP3.LUT R9, R9, 0xffff, RZ, 0xc0, !PT ;  /* 0x0000ffff09097812 */ /* 0x000fe200078ec0ff */
[----:B-----5:R-:W-:Y:S01]  /*34b0*/  IMAD.U32 R10, R10, 0x10000, RZ ;  /* 0x000100000a0a7824 */ /* 0x020fe200078e00ff */
[----:B------:R-:W-:Y:S01]  /*34c0*/  LOP3.LUT R8, R8, 0xff, RZ, 0xc0, !PT ;  /* 0x000000ff08087812 */ /* 0x000fe200078ec0ff */
[----:B------:R-:W-:Y:S01]  /*34d0*/  BSSY B0, `(.L_x_52) ;  /* 0x000000a000007945 */ /* 0x000fe20003800000 */
[----:B------:R-:W-:Y:S01]  /*34e0*/  LOP3.LUT R23, R23, 0xffff, RZ, 0xc0, !PT ;  /* 0x0000ffff17177812 */ /* 0x000fe200078ec0ff */
[----:B0-----:R-:W-:Y:S02]  /*34f0*/  IMAD.MOV.U32 R5, RZ, RZ, R4 ;  /* 0x000000ffff057224 */ /* 0x001fe400078e0004 */
[----:B------:R-:W-:Y:S02]  /*3500*/  IMAD R9, R9, 0x100, R8 ;  /* 0x0000010009097824 */ /* 0x000fe400078e0208 */
[----:B------:R-:W-:-:S03]  /*3510*/  IMAD.SHL.U32 R23, R23, 0x1000000, RZ ;  /* 0x0100000017177824 */ /* 0x000fc600078e00ff */
[----:B------:R-:W-:-:S04]  /*3520*/  LOP3.LUT R10, R9, 0xff0000, R10, 0xf8, !PT ;  /* 0x00ff0000090a7812 */ /* 0x000fc800078ef80a */
[----:B------:R-:W-:-:S07]  /*3530*/  LOP3.LUT R23, R10, R23, RZ, 0xfc, !PT ;  /* 0x000000170a177212 */ /* 0x000fce00078efcff */
[----:B-1----:R-:W-:Y:S05]  /*3540*/  WARPSYNC.COLLECTIVE R5, `(.L_x_53) ;  /* 0x0000000005087348 */ /* 0x002fea0003c00000 */
[----:B------:R-:W-:Y:S01]  /*3550*/  NOP ;  /* 0x0000000000007918 */ /* 0x000fe20000000000 */
[----:B-1----:R-:W-:Y:S05]  /*3560*/  ENDCOLLECTIVE ;  /* 0x000000000000791b */ /* 0x002fea0003800000 */
.L_x_53:
[----:B------:R-:W-:Y:S05]  /*3570*/  BSYNC B0 ;  /* 0x0000000000007941 */ /* 0x000fea0003800000 */
.L_x_52:
[----:B------:R-:W-:Y:S01]  /*3580*/  IMAD.MOV.U32 R5, RZ, RZ, R4 ;  /* 0x000000ffff057224 */ /* 0x000fe200078e0004 */
[----:B------:R0:W-:Y:S06]  /*3590*/  STS [R24+0x40], R23 ;  /* 0x0000401718007388 */ /* 0x0001ec0000000800 */
[----:B0-----:R-:W-:Y:S05]  /*35a0*/  WARPSYNC.COLLECTIVE R5, `(.L_x_54) ;  /* 0x0000000005087348 */ /* 0x001fea0003c00000 */
[----:B------:R-:W-:Y:S01]  /*35b0*/  NOP ;  /* 0x0000000000007918 */ /* 0x000fe20000000000 */
[----:B0-----:R-:W-:Y:S05]  /*35c0*/  ENDCOLLECTIVE ;  /* 0x000000000000791b */ /* 0x001fea0003800000 */
.L_x_54:
[----:B------:R-:W-:Y:S05]  /*35d0*/  BRA `(.L_x_55) ;  /* 0xffffffe4005c7947 */ /* 0x000fea000383ffff */
.L_x_29:
[----:B------:R-:W-:-:S07]  /*35e0*/  IMAD.MOV.U32 R5, RZ, RZ, R23 ;  /* 0x000000ffff057224 */ /* 0x000fce00078e0017 */
[----:B0-----:R-:W-:Y:S05]  /*35f0*/  WARPSYNC.COLLECTIVE R5, `(.L_x_56) ;  /* 0x0000000005087348 */ /* 0x001fea0003c00000 */
[----:B------:R-:W-:Y:S01]  /*3600*/  NOP ;  /* 0x0000000000007918 */ /* 0x000fe20000000000 */
[----:B0-----:R-:W-:Y:S05]  /*3610*/  ENDCOLLECTIVE ;  /* 0x000000000000791b */ /* 0x001fea0003800000 */
.L_x_56:
[----:B------:R0:W-:Y:S02]  /*3620*/  STS [R11+0x40], R22 ;  /* 0x000040160b007388 */ /* 0x0001e40000000800 */
[----:B0-----:R-:W-:Y:S05]  /*3630*/  WARPSYNC.COLLECTIVE R5, `(.L_x_57) ;  /* 0x0000000005087348 */ /* 0x001fea0003c00000 */
[----:B------:R-:W-:Y:S01]  /*3640*/  NOP ;  /* 0x0000000000007918 */ /* 0x000fe20000000000 */
[----:B0-----:R-:W-:Y:S05]  /*3650*/  ENDCOLLECTIVE ;  /* 0x000000000000791b */ /* 0x001fea0003800000 */
.L_x_57:
[----:B------:R-:W0:Y:S02]  /*3660*/  LDS R5, [R11+0x3c] ;  /* 0x00003c000b057984 */ /* 0x000e240000000800 */
[----:B0-----:R-:W-:Y:S02]  /*3670*/  IMAD.IADD R24, R22, 0x1, R5 ;  /* 0x0000000116187824 */ /* 0x001fe400078e0205 */
[----:B------:R-:W-:-:S07]  /*3680*/  IMAD.MOV.U32 R5, RZ, RZ, R23 ;  /* 0x000000ffff057224 */ /* 0x000fce00078e0017 */
[----:B------:R-:W-:Y:S05]  /*3690*/  WARPSYNC.COLLECTIVE R5, `(.L_x_58) ;  /* 0x0000000005087348 */ /* 0x000fea0003c00000 */
[----:B------:R-:W-:Y:S01]  /*36a0*/  NOP ;  /* 0x0000000000007918 */ /* 0x000fe20000000000 */
[----:B------:R-:W-:Y:S05]  /*36b0*/  ENDCOLLECTIVE ;  /* 0x000000000000791b */ /* 0x000fea0003800000 */
.L_x_58:
[----:B------:R0:W-:Y:S02]  /*36c0*/  STS [R11+0x40], R24 ;  /* 0x000040180b007388 */ /* 0x0001e40000000800 */
[----:B0-----:R-:W-:Y:S05]  /*36d0*/  WARPSYNC.COLLECTIVE R5, `(.L_x_59) ;  /* 0x0000000005087348 */ /* 0x001fea0003c00000 */
[----:B------:R-:W-:Y:S01]  /*36e0*/  NOP ;  /* 0x0000000000007918 */ /* 0x000fe20000000000 */
[----:B0-----:R-:W-:Y:S05]  /*36f0*/  ENDCOLLECTIVE ;  /* 0x000000000000791b */ /* 0x001fea0003800000 */
.L_x_59:
[----:B------:R-:W0:Y:S02]  /*3700*/  LDS R5, [R11+0x38] ;  /* 0x000038000b057984 */ /* 0x000e240000000800 */
[----:B0-----:R-:W-:Y:S02]  /*3710*/  IMAD.IADD R26, R24, 0x1, R5 ;  /* 0x00000001181a7824 */ /* 0x001fe400078e0205 */
[----:B------:R-:W-:-:S07]  /*3720*/  IMAD.MOV.U32 R5, RZ, RZ, R23 ;  /* 0x000000ffff057224 */ /* 0x000fce00078e0017 */
[----:B------:R-:W-:Y:S05]  /*3730*/  WARPSYNC.COLLECTIVE R5, `(.L_x_60) ;  /* 0x0000000005087348 */ /* 0x000fea0003c00000 */
[----:B------:R-:W-:Y:S01]  /*3740*/  NOP ;  /* 0x0000000000007918 */ /* 0x000fe20000000000 */
[----:B------:R-:W-:Y:S05]  /*3750*/  ENDCOLLECTIVE ;  /* 0x000000000000791b */ /* 0x000fea0003800000 */
.L_x_60:
[----:B------:R0:W-:Y:S02]  /*3760*/  STS [R11+0x40], R26 ;  /* 0x0000401a0b007388 */ /* 0x0001e40000000800 */
[----:B0-----:R-:W-:Y:S05]  /*3770*/  WARPSYNC.COLLECTIVE R5, `(.L_x_61) ;  /* 0x0000000005087348 */ /* 0x001fea0003c00000 */
[----:B------:R-:W-:Y:S01]  /*3780*/  NOP ;  /* 0x0000000000007918 */ /* 0x000fe20000000000 */
[----:B0-----:R-:W-:Y:S05]  /*3790*/  ENDCOLLECTIVE ;  /* 0x000000000000791b */ /* 0x001fea0003800000 */
.L_x_61:
[----:B------:R-:W0:Y:S02]  /*37a0*/  LDS R5, [R11+0x30] ;  /* 0x000030000b057984 */ /* 0x000e240000000800 */
[----:B0-----:R-:W-:Y:S02]  /*37b0*/  IMAD.IADD R28, R26, 0x1, R5 ;  /* 0x000000011a1c7824 */ /* 0x001fe400078e0205 */
[----:B------:R-:W-:-:S07]  /*37c0*/  IMAD.MOV.U32 R5, RZ, RZ, R23 ;  /* 0x000000ffff057224 */ /* 0x000fce00078e0017 */
[----:B------:R-:W-:Y:S05]  /*37d0*/  WARPSYNC.COLLECTIVE R5, `(.L_x_62) ;  /* 0x0000000005087348 */ /* 0x000fea0003c00000 */
[----:B------:R-:W-:Y:S01]  /*37e0*/  NOP ;  /* 0x0000000000007918 */ /* 0x000fe20000000000 */
[----:B------:R-:W-:Y:S05]  /*37f0*/  ENDCOLLECTIVE ;  /* 0x000000000000791b */ /* 0x000fea0003800000 */
.L_x_62:
[----:B------:R0:W-:Y:S02]  /*3800*/  STS [R11+0x40], R28 ;  /* 0x0000401c0b007388 */ /* 0x0001e40000000800 */
[----:B0-----:R-:W-:Y:S05]  /*3810*/  WARPSYNC.COLLECTIVE R5, `(.L_x_63) ;  /* 0x0000000005087348 */ /* 0x001fea0003c00000 */
[----:B------:R-:W-:Y:S01]  /*3820*/  NOP ;  /* 0x0000000000007918 */ /* 0x000fe20000000000 */
[----:B0-----:R-:W-:Y:S05]  /*3830*/  ENDCOLLECTIVE ;  /* 0x000000000000791b */ /* 0x001fea0003800000 */
.L_x_63:
[----:B------:R-:W0:Y:S02]  /*3840*/  LDS R5, [R11+0x20] ;  /* 0x000020000b057984 */ /* 0x000e240000000800 */
[----:B0-----:R-:W-:Y:S02]  /*3850*/  IMAD.IADD R24, R28, 0x1, R5 ;  /* 0x000000011c187824 */ /* 0x001fe400078e0205 */
[----:B------:R-:W-:-:S07]  /*3860*/  IMAD.MOV.U32 R5, RZ, RZ, R23 ;  /* 0x000000ffff057224 */ /* 0x000fce00078e0017 */
[----:B------:R-:W-:Y:S05]  /*3870*/  WARPSYNC.COLLECTIVE R5, `(.L_x_64) ;  /* 0x0000000005087348 */ /* 0x000fea0003c00000 */
[----:B------:R-:W-:Y:S01]  /*3880*/  NOP ;  /* 0x0000000000007918 */ /* 0x000fe20000000000 */
[----:B------:R-:W-:Y:S05]  /*3890*/  ENDCOLLECTIVE ;  /* 0x000000000000791b */ /* 0x000fea0003800000 */
.L_x_64:
[----:B------:R0:W-:Y:S02]  /*38a0*/  STS [R11+0x40], R24 ;  /* 0x000040180b007388 */ /* 0x0001e40000000800 */
[----:B0-----:R-:W-:Y:S05]  /*38b0*/  WARPSYNC.COLLECTIVE R5, `(.L_x_65) ;  /* 0x0000000005087348 */ /* 0x001fea0003c00000 */
[----:B------:R-:W-:Y:S01]  /*38c0*/  NOP ;  /* 0x0000000000007918 */ /* 0x000fe20000000000 */
[----:B0-----:R-:W-:Y:S05]  /*38d0*/  ENDCOLLECTIVE ;  /* 0x000000000000791b */ /* 0x001fea0003800000 */
.L_x_65:
[----:B------:R0:W1:Y:S02]  /*38e0*/  LDS R21, [R11] ;  /* 0x000000000b157984 */ /* 0x0000640000000800 */
[----:B01----:R-:W-:Y:S05]  /*38f0*/  WARPSYNC.COLLECTIVE R5, `(.L_x_66) ;  /* 0x0000000005087348 */ /* 0x003fea0003c00000 */
[----:B------:R-:W-:Y:S01]  /*3900*/  NOP ;  /* 0x0000000000007918 */ /* 0x000fe20000000000 */
[----:B01----:R-:W-:Y:S05]  /*3910*/  ENDCOLLECTIVE ;  /* 0x000000000000791b */ /* 0x003fea0003800000 */
.L_x_66:
[----:B------:R-:W-:Y:S05]  /*3920*/  BRA `(.L_x_67) ;  /* 0xfffffff000707947 */ /* 0x000fea000383ffff */
.L_x_68:
        /* <DEDUP_REMOVED lines=13> */
.L_x_82:


//--------------------- .text._Z21remove_empty_elementsPiS_iS_S_S_S_ --------------------------
	.section	.text._Z21remove_empty_elementsPiS_iS_S_S_S_,"ax",@progbits
	.align	128
        .global         _Z21remove_empty_elementsPiS_iS_S_S_S_
        .type           _Z21remove_empty_elementsPiS_iS_S_S_S_,@function
        .size           _Z21remove_empty_elementsPiS_iS_S_S_S_,(.L_x_83 - _Z21remove_empty_elementsPiS_iS_S_S_S_)
        .other          _Z21remove_empty_elementsPiS_iS_S_S_S_,@"STO_CUDA_ENTRY STV_DEFAULT"
_Z21remove_empty_elementsPiS_iS_S_S_S_:
.text._Z21remove_empty_elementsPiS_iS_S_S_S_:
[----:B------:R-:W-:Y:S01]  /*0000*/  LDC R1, c[0x0][0x37c] ;  /* 0x0000df00ff017b82 */ /* 0x000fe20000000800 */
[----:B------:R-:W0:Y:S01]  /*0010*/  S2R R0, SR_TID.X ;  /* 0x0000000000007919 */ /* 0x000e220000002100 */
[----:B------:R-:W1:Y:S01]  /*0020*/  LDCU.64 UR6, c[0x0][0x358] ;  /* 0x00006b00ff0677ac */ /* 0x000e620008000a00 */
[----:B------:R-:W-:Y:S01]  /*0030*/  BSSY.RECONVERGENT B0, `(.L_x_69) ;  /* 0x000000a000007945 */ /* 0x000fe20003800200 */
[----:B0-----:R-:W-:-:S13]  /*0040*/  ISETP.NE.AND P0, PT, R0, RZ, PT ;  /* 0x000000ff0000720c */ /* 0x001fda0003f05270 */
[----:B-1----:R-:W-:Y:S05]  /*0050*/  @P0 BRA `(.L_x_70) ;  /* 0x00000000001c0947 */ /* 0x002fea0003800000 */
[----:B------:R-:W0:Y:S01]  /*0060*/  LDC.64 R2, c[0x0][0x398] ;  /* 0x0000e600ff027b82 */ /* 0x000e220000000a00 */
[----:B------:R-:W-:-:S05]  /*0070*/  IMAD.MOV.U32 R5, RZ, RZ, 0x7fffffff ;  /* 0x7fffffffff057424 */ /* 0x000fca00078e00ff */
[----:B0-----:R-:W2:Y:S02]  /*0080*/  ATOMG.E.INC.STRONG.GPU PT, R2, desc[UR6][R2.64], R5 ;  /* 0x80000005020279a8 */ /* 0x001ea400099ef106 */
[----:B------:R-:W0:Y:S01]  /*0090*/  S2UR UR5, SR_CgaCtaId ;  /* 0x00000000000579c3 */ /* 0x000e220000008800 */
[----:B------:R-:W-:Y:S02]  /*00a0*/  UMOV UR4, 0x400 ;  /* 0x0000040000047882 */ /* 0x000fe40000000000 */
[----:B0-----:R-:W-:-:S09]  /*00b0*/  ULEA UR4, UR5, UR4, 0x18 ;  /* 0x0000000405047291 */ /* 0x001fd2000f8ec0ff */
[----:B--2---:R0:W-:Y:S03]  /*00c0*/  STS [UR4], R2 ;  /* 0x00000002ff007988 */ /* 0x0041e60008000804 */
.L_x_70:
[----:B------:R-:W-:Y:S05]  /*00d0*/  BSYNC.RECONVERGENT B0 ;  /* 0x0000000000007941 */ /* 0x000fea0003800200 */
.L_x_69:
[----:B------:R-:W1:Y:S08]  /*00e0*/  S2UR UR5, SR_CgaCtaId ;  /* 0x00000000000579c3 */ /* 0x000e700000008800 */
[----:B------:R-:W-:Y:S06]  /*00f0*/  BAR.SYNC.DEFER_BLOCKING 0x0 ;  /* 0x0000000000007b1d */ /* 0x000fec0000010000 */
[----:B------:R-:W-:-:S02]  /*0100*/  UMOV UR4, 0x400 ;  /* 0x0000040000047882 */ /* 0x000fc40000000000 */
[----:B-1----:R-:W-:-:S09]  /*0110*/  ULEA UR4, UR5, UR4, 0x18 ;  /* 0x0000000405047291 */ /* 0x002fd2000f8ec0ff */
[----:B0-----:R-:W0:Y:S02]  /*0120*/  LDS R2, [UR4] ;  /* 0x00000004ff027984 */ /* 0x001e240008000800 */
[----:B------:R-:W0:Y:S02]  /*0130*/  LDCU UR4, c[0x0][0x390] ;  /* 0x00007200ff0477ac */ /* 0x000e240008000800 */
[----:B0-----:R-:W-:-:S13]  /*0140*/  ISETP.GE.AND P0, PT, R2, UR4, PT ;  /* 0x0000000402007c0c */ /* 0x001fda000bf06270 */
[----:B------:R-:W-:Y:S05]  /*0150*/  @P0 EXIT ;  /* 0x000000000000094d */ /* 0x000fea0003800000 */
[----:B------:R-:W-:-:S07]  /*0160*/  IMAD.MOV.U32 R5, RZ, RZ, R2 ;  /* 0x000000ffff057224 */ /* 0x000fce00078e0002 */
.L_x_78:
[----:B01----:R-:W0:Y:S02]  /*0170*/  LDC.64 R2, c[0x0][0x388] ;  /* 0x0000e200ff027b82 */ /* 0x003e240000000a00 */
[----:B0-----:R-:W-:-:S05]  /*0180*/  IMAD.WIDE R2, R5, 0x4, R2 ;  /* 0x0000000405027825 */ /* 0x001fca00078e0202 */
[----:B------:R0:W5:Y:S01]  /*0190*/  LDG.E R15, desc[UR6][R2.64] ;  /* 0x00000006020f7981 */ /* 0x000162000c1e1900 */
[----:B------:R-:W-:Y:S01]  /*01a0*/  ISETP.NE.AND P0, PT, R0, RZ, PT ;  /* 0x000000ff0000720c */ /* 0x000fe20003f05270 */
[----:B------:R-:W-:-:S12]  /*01b0*/  BSSY.RECONVERGENT B0, `(.L_x_71) ;  /* 0x0000008000007945 */ /* 0x000fd80003800200 */
[----:B0-----:R-:W-:Y:S05]  /*01c0*/  @P0 BRA `(.L_x_72) ;  /* 0x0000000000180947 */ /* 0x001fea0003800000 */
[----:B------:R-:W0:Y:S02]  /*01d0*/  LDC.64 R2, c[0x0][0x3a0] ;  /* 0x0000e800ff027b82 */ /* 0x000e240000000a00 */
[----:B0----5:R-:W2:Y:S06]  /*01e0*/  ATOMG.E.ADD.STRONG.GPU PT, R2, desc[UR6][R2.64], R15 ;  /* 0x8000000f020279a8 */ /* 0x021eac00081ef106 */
[----:B------:R-:W0:Y:S01]  /*01f0*/  S2UR UR5, SR_CgaCtaId ;  /* 0x00000000000579c3 */ /* 0x000e220000008800 */
[----:B------:R-:W-:Y:S02]  /*0200*/  UMOV UR4, 0x400 ;  /* 0x0000040000047882 */ /* 0x000fe40000000000 */
[----:B0-----:R-:W-:-:S09]  /*0210*/  ULEA UR4, UR5, UR4, 0x18 ;  /* 0x0000000405047291 */ /* 0x001fd2000f8ec0ff */
[----:B--2---:R0:W-:Y:S03]  /*0220*/  STS [UR4+0x4], R2 ;  /* 0x00000402ff007988 */ /* 0x0041e60008000804 */
.L_x_72:
[----:B------:R-:W-:Y:S05]  /*0230*/  BSYNC.RECONVERGENT B0 ;  /* 0x0000000000007941 */ /* 0x000fea0003800200 */
.L_x_71:
[----:B------:R-:W1:Y:S08]  /*0240*/  S2UR UR5, SR_CgaCtaId ;  /* 0x00000000000579c3 */ /* 0x000e700000008800 */
[----:B------:R-:W-:Y:S01]  /*0250*/  BAR.SYNC.DEFER_BLOCKING 0x0 ;  /* 0x0000000000007b1d */ /* 0x000fe20000010000 */
[----:B-----5:R-:W-:-:S05]  /*0260*/  ISETP.GE.AND P1, PT, R0, R15, PT ;  /* 0x0000000f0000720c */ /* 0x020fca0003f26270 */
[----:B------:R-:W-:Y:S02]  /*0270*/  UMOV UR4, 0x400 ;  /* 0x0000040000047882 */ /* 0x000fe40000000000 */
[----:B0-----:R-:W0:Y:S01]  /*0280*/  LDC.64 R2, c[0x0][0x3a8] ;  /* 0x0000ea00ff027b82 */ /* 0x001e220000000a00 */
[----:B------:R-:W-:Y:S01]  /*0290*/  BSSY.RECONVERGENT B0, `(.L_x_73) ;  /* 0x0000014000007945 */ /* 0x000fe20003800200 */
[----:B-1----:R-:W-:Y:S01]  /*02a0*/  ULEA UR4, UR5, UR4, 0x18 ;  /* 0x0000000405047291 */ /* 0x002fe2000f8ec0ff */
[----:B0-----:R-:W-:-:S08]  /*02b0*/  IMAD.WIDE R2, R5, 0x4, R2 ;  /* 0x0000000405027825 */ /* 0x001fd000078e0202 */
[----:B------:R-:W0:Y:S04]  /*02c0*/  LDS R11, [UR4+0x4] ;  /* 0x00000404ff0b7984 */ /* 0x000e280008000800 */
[----:B0-----:R0:W-:Y:S01]  /*02d0*/  STG.E desc[UR6][R2.64], R11 ;  /* 0x0000000b02007986 */ /* 0x0011e2000c101906 */
[----:B------:R-:W-:Y:S05]  /*02e0*/  @P1 BRA `(.L_x_74) ;  /* 0x0000000000381947 */ /* 0x000fea0003800000 */
[----:B------:R-:W1:Y:S01]  /*02f0*/  LDC.64 R6, c[0x0][0x3b0] ;  /* 0x0000ec00ff067b82 */ /* 0x000e620000000a00 */
[----:B0-----:R-:W-:Y:S01]  /*0300*/  IADD3 R11, PT, PT, R11, R0, RZ ;  /* 0x000000000b0b7210 */ /* 0x001fe20007ffe0ff */
[--C-:B------:R-:W-:Y:S02]  /*0310*/  IMAD R13, R5, 0x32, R0.reuse ;  /* 0x00000032050d7824 */ /* 0x100fe400078e0200 */
[----:B------:R-:W-:-:S04]  /*0320*/  IMAD.MOV.U32 R10, RZ, RZ, R0 ;  /* 0x000000ffff0a7224 */ /* 0x000fc800078e0000 */
[----:B------:R-:W0:Y:S03]  /*0330*/  LDC.64 R8, c[0x0][0x380] ;  /* 0x0000e000ff087b82 */ /* 0x000e260000000a00 */
.L_x_75:
[----:B0-2---:R-:W-:-:S06]  /*0340*/  IMAD.WIDE R4, R13, 0x4, R8 ;  /* 0x000000040d047825 */ /* 0x005fcc00078e0208 */
[----:B------:R-:W2:Y:S01]  /*0350*/  LDG.E R5, desc[UR6][R4.64] ;  /* 0x0000000604057981 */ /* 0x000ea2000c1e1900 */
[----:B-1----:R-:W-:Y:S01]  /*0360*/  IMAD.WIDE R2, R11, 0x4, R6 ;  /* 0x000000040b027825 */ /* 0x002fe200078e0206 */
[----:B------:R-:W-:Y:S02]  /*0370*/  IADD3 R10, PT, PT, R10, 0x100, RZ ;  /* 0x000001000a0a7810 */ /* 0x000fe40007ffe0ff */
[----:B------:R-:W-:Y:S01]  /*0380*/  IADD3 R13, PT, PT, R13, 0x100, RZ ;  /* 0x000001000d0d7810 */ /* 0x000fe20007ffe0ff */
[----:B------:R-:W-:Y:S01]  /*0390*/  VIADD R11, R11, 0x100 ;  /* 0x000001000b0b7836 */ /* 0x000fe20000000000 */
[----:B------:R-:W-:Y:S01]  /*03a0*/  ISETP.GE.AND P1, PT, R10, R15, PT ;  /* 0x0000000f0a00720c */ /* 0x000fe20003f26270 */
[----:B--2---:R2:W-:-:S12]  /*03b0*/  STG.E desc[UR6][R2.64], R5 ;  /* 0x0000000502007986 */ /* 0x0045d8000c101906 */
[----:B------:R-:W-:Y:S05]  /*03c0*/  @!P1 BRA `(.L_x_75) ;  /* 0xfffffffc00dc9947 */ /* 0x000fea000383ffff */
.L_x_74:
[----:B------:R-:W-:Y:S05]  /*03d0*/  BSYNC.RECONVERGENT B0 ;  /* 0x0000000000007941 */ /* 0x000fea0003800200 */
.L_x_73:
[----:B------:R-:W-:Y:S04]  /*03e0*/  BSSY.RECONVERGENT B0, `(.L_x_76) ;  /* 0x0000006000007945 */ /* 0x000fe80003800200 */
[----:B------:R-:W-:Y:S05]  /*03f0*/  @P0 BRA `(.L_x_77) ;  /* 0x0000000000100947 */ /* 0x000fea0003800000 */
[----:B0-2---:R-:W0:Y:S01]  /*0400*/  LDC.64 R2, c[0x0][0x398] ;  /* 0x0000e600ff027b82 */ /* 0x005e220000000a00 */
[----:B------:R-:W-:-:S05]  /*0410*/  MOV R5, 0x7fffffff ;  /* 0x7fffffff00057802 */ /* 0x000fca0000000f00 */
[----:B0-----:R-:W2:Y:S04]  /*0420*/  ATOMG.E.INC.STRONG.GPU PT, R2, desc[UR6][R2.64], R5 ;  /* 0x80000005020279a8 */ /* 0x001ea800099ef106 */
[----:B--2---:R1:W-:Y:S02]  /*0430*/  STS [UR4], R2 ;  /* 0x00000002ff007988 */ /* 0x0043e40008000804 */
.L_x_77:
[----:B------:R-:W-:Y:S05]  /*0440*/  BSYNC.RECONVERGENT B0 ;  /* 0x0000000000007941 */ /* 0x000fea0003800200 */
.L_x_76:
[----:B------:R-:W-:Y:S06]  /*0450*/  BAR.SYNC.DEFER_BLOCKING 0x0 ;  /* 0x0000000000007b1d */ /* 0x000fec0000010000 */
[----:B--2---:R-:W2:Y:S01]  /*0460*/  LDS R5, [UR4] ;  /* 0x00000004ff057984 */ /* 0x004ea20008000800 */
[----:B------:R-:W2:Y:S02]  /*0470*/  LDCU UR4, c[0x0][0x390] ;  /* 0x00007200ff0477ac */ /* 0x000ea40008000800 */
[----:B--2---:R-:W-:-:S13]  /*0480*/  ISETP.GE.AND P0, PT, R5, UR4, PT ;  /* 0x0000000405007c0c */ /* 0x004fda000bf06270 */
[----:B------:R-:W-:Y:S05]  /*0490*/  @!P0 BRA `(.L_x_78) ;  /* 0xfffffffc00348947 */ /* 0x000fea000383ffff */
[----:B------:R-:W-:Y:S05]  /*04a0*/  EXIT ;  /* 0x000000000000794d */ /* 0x000fea0003800000 */
.L_x_79:
        /* <DEDUP_REMOVED lines=13> */
.L_x_83:


//--------------------- .nv.shared.reserved.0     --------------------------
	.section	.nv.shared.reserved.0,"aw",@nobits
	.weak		__nv_reservedSMEM_offset_0_alias
	.size		__nv_reservedSMEM_offset_0_alias, 0, 64
	.other		__nv_reservedSMEM_offset_0_alias,@"STO_CUDA_RESERVED_SHARED STV_DEFAULT"
__nv_reservedSMEM_offset_0_alias:
	.zero		0
	.zero		64


//--------------------- .nv.global                --------------------------
	.section	.nv.global,"aw",@nobits
.nv.global:
	.type		_ZN34_INTERNAL_901be4bb_4_k_cu_f72b60a26thrust24THRUST_300001_SM_1000_NS12placeholders2_5E,@object
	.size		_ZN34_INTERNAL_901be4bb_4_k_cu_f72b60a26thrust24THRUST_300001_SM_1000_NS12placeholders2_5E,(_ZN34_INTERNAL_901be4bb_4_k_cu_f72b60a24cuda3std3__45__cpo6cbeginE - _ZN34_INTERNAL_901be4bb_4_k_cu_f72b60a26thrust24THRUST_300001_SM_1000_NS12placeholders2_5E)
_ZN34_INTERNAL_901be4bb_4_k_cu_f72b60a26thrust24THRUST_300001_SM_1000_NS12placeholders2_5E:
	.zero		1
	.type		_ZN34_INTERNAL_901be4bb_4_k_cu_f72b60a24cuda3std3__45__cpo6cbeginE,@object
	.size		_ZN34_INTERNAL_901be4bb_4_k_cu_f72b60a24cuda3std3__45__cpo6cbeginE,(_ZN34_INTERNAL_901be4bb_4_k_cu_f72b60a24cuda3std6ranges3__45__cpo6cbeginE - _ZN34_INTERNAL_901be4bb_4_k_cu_f72b60a24cuda3std3__45__cpo6cbeginE)
_ZN34_INTERNAL_901be4bb_4_k_cu_f72b60a24cuda3std3__45__cpo6cbeginE:
	.zero		1
	.type		_ZN34_INTERNAL_901be4bb_4_k_cu_f72b60a24cuda3std6ranges3__45__cpo6cbeginE,@object
	.size		_ZN34_INTERNAL_901be4bb_4_k_cu_f72b60a24cuda3std6ranges3__45__cpo6cbeginE,(_ZN34_INTERNAL_901be4bb_4_k_cu_f72b60a24cuda3std3__48in_placeE - _ZN34_INTERNAL_901be4bb_4_k_cu_f72b60a24cuda3std6ranges3__45__cpo6cbeginE)
_ZN34_INTERNAL_901be4bb_4_k_cu_f72b60a24cuda3std6ranges3__45__cpo6cbeginE:
	.zero		1
	.type		_ZN34_INTERNAL_901be4bb_4_k_cu_f72b60a24cuda3std3__48in_placeE,@object
	.size		_ZN34_INTERNAL_901be4bb_4_k_cu_f72b60a24cuda3std3__48in_placeE,(_ZN34_INTERNAL_901be4bb_4_k_cu_f72b60a24cuda3std6ranges3__45__cpo4sizeE - _ZN34_INTERNAL_901be4bb_4_k_cu_f72b60a24cuda3std3__48in_placeE)
_ZN34_INTERNAL_901be4bb_4_k_cu_f72b60a24cuda3std3__48in_placeE:
	.zero		1
	.type		_ZN34_INTERNAL_901be4bb_4_k_cu_f72b60a24cuda3std6ranges3__45__cpo4sizeE,@object
	.size		_ZN34_INTERNAL_901be4bb_4_k_cu_f72b60a24cuda3std6ranges3__45__cpo4sizeE,(_ZN34_INTERNAL_901be4bb_4_k_cu_f72b60a26thrust24THRUST_300001_SM_1000_NS12placeholders2_9E - _ZN34_INTERNAL_901be4bb_4_k_cu_f72b60a24cuda3std6ranges3__45__cpo4sizeE)
_ZN34_INTERNAL_901be4bb_4_k_cu_f72b60a24cuda3std6ranges3__45__cpo4sizeE:
	.zero		1
	.type		_ZN34_INTERNAL_901be4bb_4_k_cu_f72b60a26thrust24THRUST_300001_SM_1000_NS12placeholders2_9E,@object
	.size		_ZN34_INTERNAL_901be4bb_4_k_cu_f72b60a26thrust24THRUST_300001_SM_1000_NS12placeholders2_9E,(_ZN34_INTERNAL_901be4bb_4_k_cu_f72b60a24cuda3std3__45__cpo7crbeginE - _ZN34_INTERNAL_901be4bb_4_k_cu_f72b60a26thrust24THRUST_300001_SM_1000_NS12placeholders2_9E)
_ZN34_INTERNAL_901be4bb_4_k_cu_f72b60a26thrust24THRUST_300001_SM_1000_NS12placeholders2_9E:
	.zero		1
	.type		_ZN34_INTERNAL_901be4bb_4_k_cu_f72b60a24cuda3std3__45__cpo7crbeginE,@object
	.size		_ZN34_INTERNAL_901be4bb_4_k_cu_f72b60a24cuda3std3__45__cpo7crbeginE,(_ZN34_INTERNAL_901be4bb_4_k_cu_f72b60a24cuda3std6ranges3__45__cpo4nextE - _ZN34_INTERNAL_901be4bb_4_k_cu_f72b60a24cuda3std3__45__cpo7crbeginE)
_ZN34_INTERNAL_901be4bb_4_k_cu_f72b60a24cuda3std3__45__cpo7crbeginE:
	.zero		1
	.type		_ZN34_INTERNAL_901be4bb_4_k_cu_f72b60a24cuda3std6ranges3__45__cpo4nextE,@object
	.size		_ZN34_INTERNAL_901be4bb_4_k_cu_f72b60a24cuda3std6ranges3__45__cpo4nextE,(_ZN34_INTERNAL_901be4bb_4_k_cu_f72b60a24cuda3std6ranges3__45__cpo4swapE - _ZN34_INTERNAL_901be4bb_4_k_cu_f72b60a24cuda3std6ranges3__45__cpo4nextE)
_ZN34_INTERNAL_901be4bb_4_k_cu_f72b60a24cuda3std6ranges3__45__cpo4nextE:
	.zero		1
	.type		_ZN34_INTERNAL_901be4bb_4_k_cu_f72b60a24cuda3std6ranges3__45__cpo4swapE,@object
	.size		_ZN34_INTERNAL_901be4bb_4_k_cu_f72b60a24cuda3std6ranges3__45__cpo4swapE,(_ZN34_INTERNAL_901be4bb_4_k_cu_f72b60a26thrust24THRUST_300001_SM_1000_NS12placeholders2_1E - _ZN34_INTERNAL_901be4bb_4_k_cu_f72b60a24cuda3std6ranges3__45__cpo4swapE)
_ZN34_INTERNAL_901be4bb_4_k_cu_f72b60a24cuda3std6ranges3__45__cpo4swapE:
	.zero		1
	.type		_ZN34_INTERNAL_901be4bb_4_k_cu_f72b60a26thrust24THRUST_300001_SM_1000_NS12placeholders2_1E,@object
	.size		_ZN34_INTERNAL_901be4bb_4_k_cu_f72b60a26thrust24THRUST_300001_SM_1000_NS12placeholders2_1E,(_ZN34_INTERNAL_901be4bb_4_k_cu_f72b60a26thrust24THRUST_300001_SM_1000_NS12placeholders2_3E - _ZN34_INTERNAL_901be4bb_4_k_cu_f72b60a26thrust24THRUST_300001_SM_1000_NS12placeholders2_1E)
_ZN34_INTERNAL_901be4bb_4_k_cu_f72b60a26thrust24THRUST_300001_SM_1000_NS12placeholders2_1E:
	.zero		1
	.type		_ZN34_INTERNAL_901be4bb_4_k_cu_f72b60a26thrust24THRUST_300001_SM_1000_NS12placeholders2_3E,@object
	.size		_ZN34_INTERNAL_901be4bb_4_k_cu_f72b60a26thrust24THRUST_300001_SM_1000_NS12placeholders2_3E,(_ZN34_INTERNAL_901be4bb_4_k_cu_f72b60a24cuda3std3__45__cpo5beginE - _ZN34_INTERNAL_901be4bb_4_k_cu_f72b60a26thrust24THRUST_300001_SM_1000_NS12placeholders2_3E)
_ZN34_INTERNAL_901be4bb_4_k_cu_f72b60a26thrust24THRUST_300001_SM_1000_NS12placeholders2_3E:
	.zero		1
	.type		_ZN34_INTERNAL_901be4bb_4_k_cu_f72b60a24cuda3std3__45__cpo5beginE,@object
	.size		_ZN34_INTERNAL_901be4bb_4_k_cu_f72b60a24cuda3std3__45__cpo5beginE,(_ZN34_INTERNAL_901be4bb_4_k_cu_f72b60a24cuda3std6ranges3__45__cpo5beginE - _ZN34_INTERNAL_901be4bb_4_k_cu_f72b60a24cuda3std3__45__cpo5beginE)
_ZN34_INTERNAL_901be4bb_4_k_cu_f72b60a24cuda3std3__45__cpo5beginE:
	.zero		1
	.type		_ZN34_INTERNAL_901be4bb_4_k_cu_f72b60a24cuda3std6ranges3__45__cpo5beginE,@object
	.size		_ZN34_INTERNAL_901be4bb_4_k_cu_f72b60a24cuda3std6ranges3__45__cpo5beginE,(_ZN34_INTERNAL_901be4bb_4_k_cu_f72b60a24cuda3std3__436_GLOBAL__N__901be4bb_4_k_cu_f72b60a26ignoreE - _ZN34_INTERNAL_901be4bb_4_k_cu_f72b60a24cuda3std6ranges3__45__cpo5beginE)
_ZN34_INTERNAL_901be4bb_4_k_cu_f72b60a24cuda3std6ranges3__45__cpo5beginE:
	.zero		1
	.type		_ZN34_INTERNAL_901be4bb_4_k_cu_f72b60a24cuda3std3__436_GLOBAL__N__901be4bb_4_k_cu_f72b60a26ignoreE,@object
	.size		_ZN34_INTERNAL_901be4bb_4_k_cu_f72b60a24cuda3std3__436_GLOBAL__N__901be4bb_4_k_cu_f72b60a26ignoreE,(_ZN34_INTERNAL_901be4bb_4_k_cu_f72b60a24cuda3std6ranges3__45__cpo4dataE - _ZN34_INTERNAL_901be4bb_4_k_cu_f72b60a24cuda3std3__436_GLOBAL__N__901be4bb_4_k_cu_f72b60a26ignoreE)
_ZN34_INTERNAL_901be4bb_4_k_cu_f72b60a24cuda3std3__436_GLOBAL__N__901be4bb_4_k_cu_f72b60a26ignoreE:
	.zero		1
	.type		_ZN34_INTERNAL_901be4bb_4_k_cu_f72b60a24cuda3std6ranges3__45__cpo4dataE,@object
	.size		_ZN34_INTERNAL_901be4bb_4_k_cu_f72b60a24cuda3std6ranges3__45__cpo4dataE,(_ZN34_INTERNAL_901be4bb_4_k_cu_f72b60a26thrust24THRUST_300001_SM_1000_NS12placeholders2_7E - _ZN34_INTERNAL_901be4bb_4_k_cu_f72b60a24cuda3std6ranges3__45__cpo4dataE)
_ZN34_INTERNAL_901be4bb_4_k_cu_f72b60a24cuda3std6ranges3__45__cpo4dataE:
	.zero		1
	.type		_ZN34_INTERNAL_901be4bb_4_k_cu_f72b60a26thrust24THRUST_300001_SM_1000_NS12placeholders2_7E,@object
	.size		_ZN34_INTERNAL_901be4bb_4_k_cu_f72b60a26thrust24THRUST_300001_SM_1000_NS12placeholders2_7E,(_ZN34_INTERNAL_901be4bb_4_k_cu_f72b60a24cuda3std3__45__cpo6rbeginE - _ZN34_INTERNAL_901be4bb_4_k_cu_f72b60a26thrust24THRUST_300001_SM_1000_NS12placeholders2_7E)
_ZN34_INTERNAL_901be4bb_4_k_cu_f72b60a26thrust24THRUST_300001_SM_1000_NS12placeholders2_7E:
	.zero		1
	.type		_ZN34_INTERNAL_901be4bb_4_k_cu_f72b60a24cuda3std3__45__cpo6rbeginE,@object
	.size		_ZN34_INTERNAL_901be4bb_4_k_cu_f72b60a24cuda3std3__45__cpo6rbeginE,(_ZN34_INTERNAL_901be4bb_4_k_cu_f72b60a24cuda3std6ranges3__45__cpo7advanceE - _ZN34_INTERNAL_901be4bb_4_k_cu_f72b60a24cuda3std3__45__cpo6rbeginE)
_ZN34_INTERNAL_901be4bb_4_k_cu_f72b60a24cuda3std3__45__cpo6rbeginE:
	.zero		1
	.type		_ZN34_INTERNAL_901be4bb_4_k_cu_f72b60a24cuda3std6ranges3__45__cpo7advanceE,@object
	.size		_ZN34_INTERNAL_901be4bb_4_k_cu_f72b60a24cuda3std6ranges3__45__cpo7advanceE,(_ZN34_INTERNAL_901be4bb_4_k_cu_f72b60a24cuda3std3__47nulloptE - _ZN34_INTERNAL_901be4bb_4_k_cu_f72b60a24cuda3std6ranges3__45__cpo7advanceE)
_ZN34_INTERNAL_901be4bb_4_k_cu_f72b60a24cuda3std6ranges3__45__cpo7advanceE:
	.zero		1
	.type		_ZN34_INTERNAL_901be4bb_4_k_cu_f72b60a24cuda3std3__47nulloptE,@object
	.size		_ZN34_INTERNAL_901be4bb_4_k_cu_f72b60a24cuda3std3__47nulloptE,(_ZN34_INTERNAL_901be4bb_4_k_cu_f72b60a24cuda3std6ranges3__45__cpo8distanceE - _ZN34_INTERNAL_901be4bb_4_k_cu_f72b60a24cuda3std3__47nulloptE)
_ZN34_INTERNAL_901be4bb_4_k_cu_f72b60a24cuda3std3__47nulloptE:
	.zero		1
	.type		_ZN34_INTERNAL_901be4bb_4_k_cu_f72b60a24cuda3std6ranges3__45__cpo8distanceE,@object
	.size		_ZN34_INTERNAL_901be4bb_4_k_cu_f72b60a24cuda3std6ranges3__45__cpo8distanceE,(_ZN34_INTERNAL_901be4bb_4_k_cu_f72b60a26thrust24THRUST_300001_SM_1000_NS12placeholders2_6E - _ZN34_INTERNAL_901be4bb_4_k_cu_f72b60a24cuda3std6ranges3__45__cpo8distanceE)
_ZN34_INTERNAL_901be4bb_4_k_cu_f72b60a24cuda3std6ranges3__45__cpo8distanceE:
	.zero		1
	.type		_ZN34_INTERNAL_901be4bb_4_k_cu_f72b60a26thrust24THRUST_300001_SM_1000_NS12placeholders2_6E,@object
	.size		_ZN34_INTERNAL_901be4bb_4_k_cu_f72b60a26thrust24THRUST_300001_SM_1000_NS12placeholders2_6E,(_ZN34_INTERNAL_901be4bb_4_k_cu_f72b60a24cuda3std3__45__cpo4cendE - _ZN34_INTERNAL_901be4bb_4_k_cu_f72b60a26thrust24THRUST_300001_SM_1000_NS12placeholders2_6E)
_ZN34_INTERNAL_901be4bb_4_k_cu_f72b60a26thrust24THRUST_300001_SM_1000_NS12placeholders2_6E:
	.zero		1
	.type		_ZN34_INTERNAL_901be4bb_4_k_cu_f72b60a24cuda3std3__45__cpo4cendE,@object
	.size		_ZN34_INTERNAL_901be4bb_4_k_cu_f72b60a24cuda3std3__45__cpo4cendE,(_ZN34_INTERNAL_901be4bb_4_k_cu_f72b60a24cuda3std6ranges3__45__cpo4cendE - _ZN34_INTERNAL_901be4bb_4_k_cu_f72b60a24cuda3std3__45__cpo4cendE)
_ZN34_INTERNAL_901be4bb_4_k_cu_f72b60a24cuda3std3__45__cpo4cendE:
	.zero		1
	.type		_ZN34_INTERNAL_901be4bb_4_k_cu_f72b60a24cuda3std6ranges3__45__cpo4cendE,@object
	.size		_ZN34_INTERNAL_901be4bb_4_k_cu_f72b60a24cuda3std6ranges3__45__cpo4cendE,(_ZN34_INTERNAL_901be4bb_4_k_cu_f72b60a24cuda3std3__420unreachable_sentinelE - _ZN34_INTERNAL_901be4bb_4_k_cu_f72b60a24cuda3std6ranges3__45__cpo4cendE)
_ZN34_INTERNAL_901be4bb_4_k_cu_f72b60a24cuda3std6ranges3__45__cpo4cendE:
	.zero		1
	.type		_ZN34_INTERNAL_901be4bb_4_k_cu_f72b60a24cuda3std3__420unreachable_sentinelE,@object
	.size		_ZN34_INTERNAL_901be4bb_4_k_cu_f72b60a24cuda3std3__420unreachable_sentinelE,(_ZN34_INTERNAL_901be4bb_4_k_cu_f72b60a24cuda3std6ranges3__45__cpo5ssizeE - _ZN34_INTERNAL_901be4bb_4_k_cu_f72b60a24cuda3std3__420unreachable_sentinelE)
_ZN34_INTERNAL_901be4bb_4_k_cu_f72b60a24cuda3std3__420unreachable_sentinelE:
	.zero		1
	.type		_ZN34_INTERNAL_901be4bb_4_k_cu_f72b60a24cuda3std6ranges3__45__cpo5ssizeE,@object
	.size		_ZN34_INTERNAL_901be4bb_4_k_cu_f72b60a24cuda3std6ranges3__45__cpo5ssizeE,(_ZN34_INTERNAL_901be4bb_4_k_cu_f72b60a26thrust24THRUST_300001_SM_1000_NS12placeholders3_10E - _ZN34_INTERNAL_901be4bb_4_k_cu_f72b60a24cuda3std6ranges3__45__cpo5ssizeE)
_ZN34_INTERNAL_901be4bb_4_k_cu_f72b60a24cuda3std6ranges3__45__cpo5ssizeE:
	.zero		1
	.type		_ZN34_INTERNAL_901be4bb_4_k_cu_f72b60a26thrust24THRUST_300001_SM_1000_NS12placeholders3_10E,@object
	.size		_ZN34_INTERNAL_901be4bb_4_k_cu_f72b60a26thrust24THRUST_300001_SM_1000_NS12placeholders3_10E,(_ZN34_INTERNAL_901be4bb_4_k_cu_f72b60a24cuda3std3__45__cpo5crendE - _ZN34_INTERNAL_901be4bb_4_k_cu_f72b60a26thrust24THRUST_300001_SM_1000_NS12placeholders3_10E)
_ZN34_INTERNAL_901be4bb_4_k_cu_f72b60a26thrust24THRUST_300001_SM_1000_NS12placeholders3_10E:
	.zero		1
	.type		_ZN34_INTERNAL_901be4bb_4_k_cu_f72b60a24cuda3std3__45__cpo5crendE,@object
	.size		_ZN34_INTERNAL_901be4bb_4_k_cu_f72b60a24cuda3std3__45__cpo5crendE,(_ZN34_INTERNAL_901be4bb_4_k_cu_f72b60a24cuda3std6ranges3__45__cpo4prevE - _ZN34_INTERNAL_901be4bb_4_k_cu_f72b60a24cuda3std3__45__cpo5crendE)
_ZN34_INTERNAL_901be4bb_4_k_cu_f72b60a24cuda3std3__45__cpo5crendE:
	.zero		1
	.type		_ZN34_INTERNAL_901be4bb_4_k_cu_f72b60a24cuda3std6ranges3__45__cpo4prevE,@object
	.size		_ZN34_INTERNAL_901be4bb_4_k_cu_f72b60a24cuda3std6ranges3__45__cpo4prevE,(_ZN34_INTERNAL_901be4bb_4_k_cu_f72b60a24cuda3std6ranges3__45__cpo9iter_moveE - _ZN34_INTERNAL_901be4bb_4_k_cu_f72b60a24cuda3std6ranges3__45__cpo4prevE)
_ZN34_INTERNAL_901be4bb_4_k_cu_f72b60a24cuda3std6ranges3__45__cpo4prevE:
	.zero		1
	.type		_ZN34_INTERNAL_901be4bb_4_k_cu_f72b60a24cuda3std6ranges3__45__cpo9iter_moveE,@object
	.size		_ZN34_INTERNAL_901be4bb_4_k_cu_f72b60a24cuda3std6ranges3__45__cpo9iter_moveE,(_ZN34_INTERNAL_901be4bb_4_k_cu_f72b60a26thrust24THRUST_300001_SM_1000_NS12placeholders2_2E - _ZN34_INTERNAL_901be4bb_4_k_cu_f72b60a24cuda3std6ranges3__45__cpo9iter_moveE)
_ZN34_INTERNAL_901be4bb_4_k_cu_f72b60a24cuda3std6ranges3__45__cpo9iter_moveE:
	.zero		1
	.type		_ZN34_INTERNAL_901be4bb_4_k_cu_f72b60a26thrust24THRUST_300001_SM_1000_NS12placeholders2_2E,@object
	.size		_ZN34_INTERNAL_901be4bb_4_k_cu_f72b60a26thrust24THRUST_300001_SM_1000_NS12placeholders2_2E,(_ZN34_INTERNAL_901be4bb_4_k_cu_f72b60a26thrust24THRUST_300001_SM_1000_NS12placeholders2_4E - _ZN34_INTERNAL_901be4bb_4_k_cu_f72b60a26thrust24THRUST_300001_SM_1000_NS12placeholders2_2E)
_ZN34_INTERNAL_901be4bb_4_k_cu_f72b60a26thrust24THRUST_300001_SM_1000_NS12placeholders2_2E:
	.zero		1
	.type		_ZN34_INTERNAL_901be4bb_4_k_cu_f72b60a26thrust24THRUST_300001_SM_1000_NS12placeholders2_4E,@object
	.size		_ZN34_INTERNAL_901be4bb_4_k_cu_f72b60a26thrust24THRUST_300001_SM_1000_NS12placeholders2_4E,(_ZN34_INTERNAL_901be4bb_4_k_cu_f72b60a24cuda3std3__45__cpo3endE - _ZN34_INTERNAL_901be4bb_4_k_cu_f72b60a26thrust24THRUST_300001_SM_1000_NS12placeholders2_4E)
_ZN34_INTERNAL_901be4bb_4_k_cu_f72b60a26thrust24THRUST_300001_SM_1000_NS12placeholders2_4E:
	.zero		1
	.type		_ZN34_INTERNAL_901be4bb_4_k_cu_f72b60a24cuda3std3__45__cpo3endE,@object
	.size		_ZN34_INTERNAL_901be4bb_4_k_cu_f72b60a24cuda3std3__45__cpo3endE,(_ZN34_INTERNAL_901be4bb_4_k_cu_f72b60a24cuda3std6ranges3__45__cpo3endE - _ZN34_INTERNAL_901be4bb_4_k_cu_f72b60a24cuda3std3__45__cpo3endE)
_ZN34_INTERNAL_901be4bb_4_k_cu_f72b60a24cuda3std3__45__cpo3endE:
	.zero		1
	.type		_ZN34_INTERNAL_901be4bb_4_k_cu_f72b60a24cuda3std6ranges3__45__cpo3endE,@object
	.size		_ZN34_INTERNAL_901be4bb_4_k_cu_f72b60a24cuda3std6ranges3__45__cpo3endE,(_ZN34_INTERNAL_901be4bb_4_k_cu_f72b60a24cuda3std3__419piecewise_constructE - _ZN34_INTERNAL_901be4bb_4_k_cu_f72b60a24cuda3std6ranges3__45__cpo3endE)
_ZN34_INTERNAL_901be4bb_4_k_cu_f72b60a24cuda3std6ranges3__45__cpo3endE:
	.zero		1
	.type		_ZN34_INTERNAL_901be4bb_4_k_cu_f72b60a24cuda3std3__419piecewise_constructE,@object
	.size		_ZN34_INTERNAL_901be4bb_4_k_cu_f72b60a24cuda3std3__419piecewise_constructE,(_ZN34_INTERNAL_901be4bb_4_k_cu_f72b60a24cuda3std6ranges3__45__cpo5cdataE - _ZN34_INTERNAL_901be4bb_4_k_cu_f72b60a24cuda3std3__419piecewise_constructE)
_ZN34_INTERNAL_901be4bb_4_k_cu_f72b60a24cuda3std3__419piecewise_constructE:
	.zero		1
	.type		_ZN34_INTERNAL_901be4bb_4_k_cu_f72b60a24cuda3std6ranges3__45__cpo5cdataE,@object
	.size		_ZN34_INTERNAL_901be4bb_4_k_cu_f72b60a24cuda3std6ranges3__45__cpo5cdataE,(_ZN34_INTERNAL_901be4bb_4_k_cu_f72b60a26thrust24THRUST_300001_SM_1000_NS12placeholders2_8E - _ZN34_INTERNAL_901be4bb_4_k_cu_f72b60a24cuda3std6ranges3__45__cpo5cdataE)
_ZN34_INTERNAL_901be4bb_4_k_cu_f72b60a24cuda3std6ranges3__45__cpo5cdataE:
	.zero		1
	.type		_ZN34_INTERNAL_901be4bb_4_k_cu_f72b60a26thrust24THRUST_300001_SM_1000_NS12placeholders2_8E,@object
	.size		_ZN34_INTERNAL_901be4bb_4_k_cu_f72b60a26thrust24THRUST_300001_SM_1000_NS12placeholders2_8E,(_ZN34_INTERNAL_901be4bb_4_k_cu_f72b60a24cuda3std3__45__cpo4rendE - _ZN34_INTERNAL_901be4bb_4_k_cu_f72b60a26thrust24THRUST_300001_SM_1000_NS12placeholders2_8E)
_ZN34_INTERNAL_901be4bb_4_k_cu_f72b60a26thrust24THRUST_300001_SM_1000_NS12placeholders2_8E:
	.zero		1
	.type		_ZN34_INTERNAL_901be4bb_4_k_cu_f72b60a24cuda3std3__45__cpo4rendE,@object
	.size		_ZN34_INTERNAL_901be4bb_4_k_cu_f72b60a24cuda3std3__45__cpo4rendE,(_ZN34_INTERNAL_901be4bb_4_k_cu_f72b60a24cuda3std6ranges3__45__cpo9iter_swapE - _ZN34_INTERNAL_901be4bb_4_k_cu_f72b60a24cuda3std3__45__cpo4rendE)
_ZN34_INTERNAL_901be4bb_4_k_cu_f72b60a24cuda3std3__45__cpo4rendE:
	.zero		1
	.type		_ZN34_INTERNAL_901be4bb_4_k_cu_f72b60a24cuda3std6ranges3__45__cpo9iter_swapE,@object
	.size		_ZN34_INTERNAL_901be4bb_4_k_cu_f72b60a24cuda3std6ranges3__45__cpo9iter_swapE,(_ZN34_INTERNAL_901be4bb_4_k_cu_f72b60a24cuda3std3__48unexpectE - _ZN34_INTERNAL_901be4bb_4_k_cu_f72b60a24cuda3std6ranges3__45__cpo9iter_swapE)
_ZN34_INTERNAL_901be4bb_4_k_cu_f72b60a24cuda3std6ranges3__45__cpo9iter_swapE:
	.zero		1
	.type		_ZN34_INTERNAL_901be4bb_4_k_cu_f72b60a24cuda3std3__48unexpectE,@object
	.size		_ZN34_INTERNAL_901be4bb_4_k_cu_f72b60a24cuda3std3__48unexpectE,(_ZN34_INTERNAL_901be4bb_4_k_cu_f72b60a26thrust24THRUST_300001_SM_1000_NS6system6detail10sequential3seqE - _ZN34_INTERNAL_901be4bb_4_k_cu_f72b60a24cuda3std3__48unexpectE)
_ZN34_INTERNAL_901be4bb_4_k_cu_f72b60a24cuda3std3__48unexpectE:
	.zero		1
	.type		_ZN34_INTERNAL_901be4bb_4_k_cu_f72b60a26thrust24THRUST_300001_SM_1000_NS6system6detail10sequential3seqE,@object
	.size		_ZN34_INTERNAL_901be4bb_4_k_cu_f72b60a26thrust24THRUST_300001_SM_1000_NS6system6detail10sequential3seqE,(.L_31 - _ZN34_INTERNAL_901be4bb_4_k_cu_f72b60a26thrust24THRUST_300001_SM_1000_NS6system6detail10sequential3seqE)
_ZN34_INTERNAL_901be4bb_4_k_cu_f72b60a26thrust24THRUST_300001_SM_1000_NS6system6detail10sequential3seqE:
	.zero		1
.L_31:


//--------------------- .nv.shared._Z10merge_scanPcPiS0_S0_S0_iS0_ --------------------------
	.section	.nv.shared._Z10merge_scanPcPiS0_S0_S0_iS0_,"aw",@nobits
	.sectionflags	@""
	.align	16
.nv.shared._Z10merge_scanPcPiS0_S0_S0_iS0_:
	.zero		3564


//--------------------- .nv.shared._Z21remove_empty_elementsPiS_iS_S_S_S_ --------------------------
	.section	.nv.shared._Z21remove_empty_elementsPiS_iS_S_S_S_,"aw",@nobits
	.sectionflags	@""
	.align	4
.nv.shared._Z21remove_empty_elementsPiS_iS_S_S_S_:
	.zero		1032


//--------------------- .nv.constant0._ZN3cub18CUB_300001_SM_10006detail11EmptyKernelIvEEvv --------------------------
	.section	.nv.constant0._ZN3cub18CUB_300001_SM_10006detail11EmptyKernelIvEEvv,"a",@progbits
	.sectionflags	@""
	.align	4
.nv.constant0._ZN3cub18CUB_300001_SM_10006detail11EmptyKernelIvEEvv:
	.zero		896


//--------------------- .nv.constant0._Z11clear_arrayPii --------------------------
	.section	.nv.constant0._Z11clear_arrayPii,"a",@progbits
	.sectionflags	@""
	.align	4
.nv.constant0._Z11clear_arrayPii:
	.zero		908


//--------------------- .nv.constant0._Z10merge_scanPcPiS0_S0_S0_iS0_ --------------------------
	.section	.nv.constant0._Z10merge_scanPcPiS0_S0_S0_iS0_,"a",@progbits
	.sectionflags	@""
	.align	4
.nv.constant0._Z10merge_scanPcPiS0_S0_S0_iS0_:
	.zero		952


//--------------------- .nv.constant0._Z21remove_empty_elementsPiS_iS_S_S_S_ --------------------------
	.section	.nv.constant0._Z21remove_empty_elementsPiS_iS_S_S_S_,"a",@progbits
	.sectionflags	@""
	.align	4
.nv.constant0._Z21remove_empty_elementsPiS_iS_S_S_S_:
	.zero		952


//--------------------- SYMBOLS --------------------------

	.type		.nv.reservedSmem.offset0,@object
	.size		.nv.reservedSmem.offset0,0x4
	.type		.nv.reservedSmem.cap,@object
	.size		.nv.reservedSmem.cap,0x4
